//
// Generated by NVIDIA NVVM Compiler
//
// Compiler Build ID: CL-36424714
// Cuda compilation tools, release 13.0, V13.0.88
// Based on NVVM 20.0.0
//

.version 9.0
.target sm_100
.address_size 64

	// .globl	_Z13rmspropKerneliPiS_iPfS0_ffffS0_

.visible .entry _Z13rmspropKerneliPiS_iPfS0_ffffS0_(
	.param .u32 _Z13rmspropKerneliPiS_iPfS0_ffffS0__param_0,
	.param .u64 .ptr .align 1 _Z13rmspropKerneliPiS_iPfS0_ffffS0__param_1,
	.param .u64 .ptr .align 1 _Z13rmspropKerneliPiS_iPfS0_ffffS0__param_2,
	.param .u32 _Z13rmspropKerneliPiS_iPfS0_ffffS0__param_3,
	.param .u64 .ptr .align 1 _Z13rmspropKerneliPiS_iPfS0_ffffS0__param_4,
	.param .u64 .ptr .align 1 _Z13rmspropKerneliPiS_iPfS0_ffffS0__param_5,
	.param .f32 _Z13rmspropKerneliPiS_iPfS0_ffffS0__param_6,
	.param .f32 _Z13rmspropKerneliPiS_iPfS0_ffffS0__param_7,
	.param .f32 _Z13rmspropKerneliPiS_iPfS0_ffffS0__param_8,
	.param .f32 _Z13rmspropKerneliPiS_iPfS0_ffffS0__param_9,
	.param .u64 .ptr .align 1 _Z13rmspropKerneliPiS_iPfS0_ffffS0__param_10
)
{
	.reg .pred 	%p<8>;
	.reg .b32 	%r<41>;
	.reg .b32 	%f<63>;
	.reg .b64 	%rd<28>;

	ld.param.u32 	%r23, [_Z13rmspropKerneliPiS_iPfS0_ffffS0__param_0];
	ld.param.u64 	%rd7, [_Z13rmspropKerneliPiS_iPfS0_ffffS0__param_1];
	ld.param.u64 	%rd8, [_Z13rmspropKerneliPiS_iPfS0_ffffS0__param_2];
	ld.param.u32 	%r24, [_Z13rmspropKerneliPiS_iPfS0_ffffS0__param_3];
	ld.param.u64 	%rd9, [_Z13rmspropKerneliPiS_iPfS0_ffffS0__param_4];
	ld.param.u64 	%rd10, [_Z13rmspropKerneliPiS_iPfS0_ffffS0__param_5];
	ld.param.f32 	%f3, [_Z13rmspropKerneliPiS_iPfS0_ffffS0__param_6];
	ld.param.f32 	%f4, [_Z13rmspropKerneliPiS_iPfS0_ffffS0__param_7];
	ld.param.f32 	%f5, [_Z13rmspropKerneliPiS_iPfS0_ffffS0__param_8];
	ld.param.f32 	%f6, [_Z13rmspropKerneliPiS_iPfS0_ffffS0__param_9];
	ld.param.u64 	%rd11, [_Z13rmspropKerneliPiS_iPfS0_ffffS0__param_10];
	cvta.to.global.u64 	%rd1, %rd9;
	cvta.to.global.u64 	%rd2, %rd11;
	cvta.to.global.u64 	%rd3, %rd10;
	mov.u32 	%r25, %ctaid.y;
	mov.u32 	%r26, %ntid.x;
	mov.u32 	%r27, %tid.x;
	mad.lo.s32 	%r28, %r25, %r26, %r27;
	mul.lo.s32 	%r1, %r28, %r23;
	setp.ge.s32 	%p1, %r1, %r24;
	@%p1 bra 	$L__BB0_9;
	cvta.to.global.u64 	%rd12, %rd7;
	mov.u32 	%r2, %ctaid.x;
	mul.wide.u32 	%rd13, %r2, 4;
	add.s64 	%rd14, %rd12, %rd13;
	ld.global.u32 	%r3, [%rd14];
	setp.eq.s32 	%p2, %r3, -1;
	@%p2 bra 	$L__BB0_9;
	cvta.to.global.u64 	%rd15, %rd8;
	add.s64 	%rd17, %rd15, %rd13;
	ld.global.u32 	%r29, [%rd17];
	cvt.rn.f32.s32 	%f7, %r29;
	rcp.rn.f32 	%f1, %f7;
	mul.lo.s32 	%r4, %r3, %r24;
	add.s32 	%r38, %r4, %r1;
	mad.lo.s32 	%r37, %r24, %r2, %r1;
	add.s32 	%r7, %r38, %r23;
	setp.lt.s32 	%p3, %r23, 1;
	@%p3 bra 	$L__BB0_9;
	neg.f32 	%f2, %f3;
	add.s32 	%r30, %r38, 1;
	max.s32 	%r8, %r30, %r7;
	sub.s32 	%r31, %r8, %r38;
	and.b32  	%r9, %r31, 3;
	setp.eq.s32 	%p4, %r9, 0;
	@%p4 bra 	$L__BB0_6;
	neg.s32 	%r34, %r9;
$L__BB0_5:
	.pragma "nounroll";
	mul.wide.s32 	%rd18, %r37, 4;
	add.s64 	%rd19, %rd3, %rd18;
	mul.wide.s32 	%rd20, %r38, 4;
	add.s64 	%rd21, %rd1, %rd20;
	add.s64 	%rd22, %rd2, %rd20;
	ld.global.f32 	%f8, [%rd19];
	mul.f32 	%f9, %f1, %f8;
	ld.global.f32 	%f10, [%rd22];
	mul.f32 	%f11, %f9, %f9;
	mul.f32 	%f12, %f5, %f11;
	fma.rn.f32 	%f13, %f4, %f10, %f12;
	st.global.f32 	[%rd22], %f13;
	add.f32 	%f14, %f6, %f13;
	sqrt.rn.f32 	%f15, %f14;
	div.rn.f32 	%f16, %f2, %f15;
	ld.global.f32 	%f17, [%rd21];
	fma.rn.f32 	%f18, %f9, %f16, %f17;
	st.global.f32 	[%rd21], %f18;
	add.s32 	%r38, %r38, 1;
	add.s32 	%r37, %r37, 1;
	add.s32 	%r34, %r34, 1;
	setp.ne.s32 	%p5, %r34, 0;
	@%p5 bra 	$L__BB0_5;
$L__BB0_6:
	sub.s32 	%r32, %r4, %r8;
	add.s32 	%r33, %r32, %r1;
	setp.gt.u32 	%p6, %r33, -4;
	@%p6 bra 	$L__BB0_9;
	add.s64 	%rd4, %rd2, 8;
	add.s64 	%rd5, %rd1, 8;
	add.s64 	%rd6, %rd3, 8;
$L__BB0_8:
	mul.wide.s32 	%rd23, %r38, 4;
	add.s64 	%rd24, %rd4, %rd23;
	add.s64 	%rd25, %rd5, %rd23;
	mul.wide.s32 	%rd26, %r37, 4;
	add.s64 	%rd27, %rd6, %rd26;
	ld.global.f32 	%f19, [%rd27+-8];
	mul.f32 	%f20, %f1, %f19;
	ld.global.f32 	%f21, [%rd24+-8];
	mul.f32 	%f22, %f20, %f20;
	mul.f32 	%f23, %f5, %f22;
	fma.rn.f32 	%f24, %f4, %f21, %f23;
	st.global.f32 	[%rd24+-8], %f24;
	add.f32 	%f25, %f6, %f24;
	sqrt.rn.f32 	%f26, %f25;
	div.rn.f32 	%f27, %f2, %f26;
	ld.global.f32 	%f28, [%rd25+-8];
	fma.rn.f32 	%f29, %f20, %f27, %f28;
	st.global.f32 	[%rd25+-8], %f29;
	ld.global.f32 	%f30, [%rd27+-4];
	mul.f32 	%f31, %f1, %f30;
	ld.global.f32 	%f32, [%rd24+-4];
	mul.f32 	%f33, %f31, %f31;
	mul.f32 	%f34, %f5, %f33;
	fma.rn.f32 	%f35, %f4, %f32, %f34;
	st.global.f32 	[%rd24+-4], %f35;
	add.f32 	%f36, %f6, %f35;
	sqrt.rn.f32 	%f37, %f36;
	div.rn.f32 	%f38, %f2, %f37;
	ld.global.f32 	%f39, [%rd25+-4];
	fma.rn.f32 	%f40, %f31, %f38, %f39;
	st.global.f32 	[%rd25+-4], %f40;
	ld.global.f32 	%f41, [%rd27];
	mul.f32 	%f42, %f1, %f41;
	ld.global.f32 	%f43, [%rd24];
	mul.f32 	%f44, %f42, %f42;
	mul.f32 	%f45, %f5, %f44;
	fma.rn.f32 	%f46, %f4, %f43, %f45;
	st.global.f32 	[%rd24], %f46;
	add.f32 	%f47, %f6, %f46;
	sqrt.rn.f32 	%f48, %f47;
	div.rn.f32 	%f49, %f2, %f48;
	ld.global.f32 	%f50, [%rd25];
	fma.rn.f32 	%f51, %f42, %f49, %f50;
	st.global.f32 	[%rd25], %f51;
	ld.global.f32 	%f52, [%rd27+4];
	mul.f32 	%f53, %f1, %f52;
	ld.global.f32 	%f54, [%rd24+4];
	mul.f32 	%f55, %f53, %f53;
	mul.f32 	%f56, %f5, %f55;
	fma.rn.f32 	%f57, %f4, %f54, %f56;
	st.global.f32 	[%rd24+4], %f57;
	add.f32 	%f58, %f6, %f57;
	sqrt.rn.f32 	%f59, %f58;
	div.rn.f32 	%f60, %f2, %f59;
	ld.global.f32 	%f61, [%rd25+4];
	fma.rn.f32 	%f62, %f53, %f60, %f61;
	st.global.f32 	[%rd25+4], %f62;
	add.s32 	%r38, %r38, 4;
	add.s32 	%r37, %r37, 4;
	setp.lt.s32 	%p7, %r38, %r7;
	@%p7 bra 	$L__BB0_8;
$L__BB0_9:
	ret;

}


// ===== COMPILED SASS (sm_100) =====

	.target	sm_100

	.elftype	@"ET_EXEC"


//--------------------- .note.nv.tkinfo           --------------------------
	.section	.note.nv.tkinfo,"",@"SHT_NOTE"
	.sectionflags	@"SHF_NOTE_NV_TKINFO"
	.tkinfo
        /*0018*/ 	.word	0x00000002
        /*0030*/ 	.string	""
        /*0030*/ 	.string	"ptxas"
        /*0030*/ 	.string	"Cuda compilation tools, release 13.0, V13.0.88"
        /*0030*/ 	.string	"Build cuda_13.0.r13.0/compiler.36424714_0"
        /*0030*/ 	.string	"-arch sm_100 -m 64 "



//--------------------- .note.nv.cuinfo           --------------------------
	.section	.note.nv.cuinfo,"",@"SHT_NOTE"
	.sectionflags	@"SHF_NOTE_NV_CUINFO"
        /*0018*/ 	.short	0x0002
        /*001a*/ 	.short	0x0064
        /*001c*/ 	.short	0x0082
	.zero		2


//--------------------- .nv.info                  --------------------------
	.section	.nv.info,"",@"SHT_CUDA_INFO"
	.align	4


	//----- nvinfo : EIATTR_REGCOUNT
	.align		4
        /*0000*/ 	.byte	0x04, 0x2f
        /*0002*/ 	.short	(.L_1 - .L_0)
	.align		4
.L_0:
        /*0004*/ 	.word	index@(_Z13rmspropKerneliPiS_iPfS0_ffffS0_)
        /*0008*/ 	.word	0x0000001f


	//----- nvinfo : EIATTR_FRAME_SIZE
	.align		4
.L_1:
        /*000c*/ 	.byte	0x04, 0x11
        /*000e*/ 	.short	(.L_3 - .L_2)
	.align		4
.L_2:
        /*0010*/ 	.word	index@($__internal_2_$__cuda_sm3x_div_rn_noftz_f32_slowpath)
        /*0014*/ 	.word	0x00000000


	//----- nvinfo : EIATTR_FRAME_SIZE
	.align		4
.L_3:
        /*0018*/ 	.byte	0x04, 0x11
        /*001a*/ 	.short	(.L_5 - .L_4)
	.align		4
.L_4:
        /*001c*/ 	.word	index@($__internal_1_$__cuda_sm20_sqrt_rn_f32_slowpath)
        /*0020*/ 	.word	0x00000000


	//----- nvinfo : EIATTR_FRAME_SIZE
	.align		4
.L_5:
        /*0024*/ 	.byte	0x04, 0x11
        /*0026*/ 	.short	(.L_7 - .L_6)
	.align		4
.L_6:
        /*0028*/ 	.word	index@($__internal_0_$__cuda_sm20_rcp_rn_f32_slowpath)
        /*002c*/ 	.word	0x00000000


	//----- nvinfo : EIATTR_FRAME_SIZE
	.align		4
.L_7:
        /*0030*/ 	.byte	0x04, 0x11
        /*0032*/ 	.short	(.L_9 - .L_8)
	.align		4
.L_8:
        /*0034*/ 	.word	index@(_Z13rmspropKerneliPiS_iPfS0_ffffS0_)
        /*0038*/ 	.word	0x00000000


	//----- nvinfo : EIATTR_MIN_STACK_SIZE
	.align		4
.L_9:
        /*003c*/ 	.byte	0x04, 0x12
        /*003e*/ 	.short	(.L_11 - .L_10)
	.align		4
.L_10:
        /*0040*/ 	.word	index@(_Z13rmspropKerneliPiS_iPfS0_ffffS0_)
        /*0044*/ 	.word	0x00000000
.L_11:


//--------------------- .nv.compat                --------------------------
	.section	.nv.compat,"",@"SHT_CUDA_COMPAT_INFO"
	.align	4
        /*0000*/ 	.byte	0x02, 0x09, 0x00, 0x00, 0x02, 0x02, 0x01, 0x00, 0x02, 0x05, 0x05, 0x00, 0x03, 0x07, 0x01, 0x01
        /*0010*/ 	.byte	0x02, 0x03, 0x00, 0x00, 0x02, 0x06, 0x01, 0x00, 0x04, 0x0b, 0x08, 0x00, 0x01, 0x00, 0x00, 0x00
        /*0020*/ 	.byte	0x00, 0x00, 0x00, 0x00


//--------------------- .nv.info._Z13rmspropKerneliPiS_iPfS0_ffffS0_ --------------------------
	.section	.nv.info._Z13rmspropKerneliPiS_iPfS0_ffffS0_,"",@"SHT_CUDA_INFO"
	.sectionflags	@""
	.align	4


	//----- nvinfo : EIATTR_CUDA_API_VERSION
	.align		4
        /*0000*/ 	.byte	0x04, 0x37
        /*0002*/ 	.short	(.L_13 - .L_12)
.L_12:
        /*0004*/ 	.word	0x00000082


	//----- nvinfo : EIATTR_KPARAM_INFO
	.align		4
.L_13:
        /*0008*/ 	.byte	0x04, 0x17
        /*000a*/ 	.short	(.L_15 - .L_14)
.L_14:
        /*000c*/ 	.word	0x00000000
        /*0010*/ 	.short	0x000a
        /*0012*/ 	.short	0x0040
        /*0014*/ 	.byte	0x00, 0xf5, 0x21, 0x00


	//----- nvinfo : EIATTR_KPARAM_INFO
	.align		4
.L_15:
        /*0018*/ 	.byte	0x04, 0x17
        /*001a*/ 	.short	(.L_17 - .L_16)
.L_16:
        /*001c*/ 	.word	0x00000000
        /*0020*/ 	.short	0x0009
        /*0022*/ 	.short	0x003c
        /*0024*/ 	.byte	0x00, 0xf0, 0x11, 0x00


	//----- nvinfo : EIATTR_KPARAM_INFO
	.align		4
.L_17:
        /*0028*/ 	.byte	0x04, 0x17
        /*002a*/ 	.short	(.L_19 - .L_18)
.L_18:
        /*002c*/ 	.word	0x00000000
        /*0030*/ 	.short	0x0008
        /*0032*/ 	.short	0x0038
        /*0034*/ 	.byte	0x00, 0xf0, 0x11, 0x00


	//----- nvinfo : EIATTR_KPARAM_INFO
	.align		4
.L_19:
        /*0038*/ 	.byte	0x04, 0x17
        /*003a*/ 	.short	(.L_21 - .L_20)
.L_20:
        /*003c*/ 	.word	0x00000000
        /*0040*/ 	.short	0x0007
        /*0042*/ 	.short	0x0034
        /*0044*/ 	.byte	0x00, 0xf0, 0x11, 0x00


	//----- nvinfo : EIATTR_KPARAM_INFO
	.align		4
.L_21:
        /*0048*/ 	.byte	0x04, 0x17
        /*004a*/ 	.short	(.L_23 - .L_22)
.L_22:
        /*004c*/ 	.word	0x00000000
        /*0050*/ 	.short	0x0006
        /*0052*/ 	.short	0x0030
        /*0054*/ 	.byte	0x00, 0xf0, 0x11, 0x00


	//----- nvinfo : EIATTR_KPARAM_INFO
	.align		4
.L_23:
        /*0058*/ 	.byte	0x04, 0x17
        /*005a*/ 	.short	(.L_25 - .L_24)
.L_24:
        /*005c*/ 	.word	0x00000000
        /*0060*/ 	.short	0x0005
        /*0062*/ 	.short	0x0028
        /*0064*/ 	.byte	0x00, 0xf5, 0x21, 0x00


	//----- nvinfo : EIATTR_KPARAM_INFO
	.align		4
.L_25:
        /*0068*/ 	.byte	0x04, 0x17
        /*006a*/ 	.short	(.L_27 - .L_26)
.L_26:
        /*006c*/ 	.word	0x00000000
        /*0070*/ 	.short	0x0004
        /*0072*/ 	.short	0x0020
        /*0074*/ 	.byte	0x00, 0xf5, 0x21, 0x00


	//----- nvinfo : EIATTR_KPARAM_INFO
	.align		4
.L_27:
        /*0078*/ 	.byte	0x04, 0x17
        /*007a*/ 	.short	(.L_29 - .L_28)
.L_28:
        /*007c*/ 	.word	0x00000000
        /*0080*/ 	.short	0x0003
        /*0082*/ 	.short	0x0018
        /*0084*/ 	.byte	0x00, 0xf0, 0x11, 0x00


	//----- nvinfo : EIATTR_KPARAM_INFO
	.align		4
.L_29:
        /*0088*/ 	.byte	0x04, 0x17
        /*008a*/ 	.short	(.L_31 - .L_30)
.L_30:
        /*008c*/ 	.word	0x00000000
        /*0090*/ 	.short	0x0002
        /*0092*/ 	.short	0x0010
        /*0094*/ 	.byte	0x00, 0xf5, 0x21, 0x00


	//----- nvinfo : EIATTR_KPARAM_INFO
	.align		4
.L_31:
        /*0098*/ 	.byte	0x04, 0x17
        /*009a*/ 	.short	(.L_33 - .L_32)
.L_32:
        /*009c*/ 	.word	0x00000000
        /*00a0*/ 	.short	0x0001
        /*00a2*/ 	.short	0x0008
        /*00a4*/ 	.byte	0x00, 0xf5, 0x21, 0x00


	//----- nvinfo : EIATTR_KPARAM_INFO
	.align		4
.L_33:
        /*00a8*/ 	.byte	0x04, 0x17
        /*00aa*/ 	.short	(.L_35 - .L_34)
.L_34:
        /*00ac*/ 	.word	0x00000000
        /*00b0*/ 	.short	0x0000
        /*00b2*/ 	.short	0x0000
        /*00b4*/ 	.byte	0x00, 0xf0, 0x11, 0x00


	//----- nvinfo : EIATTR_SPARSE_MMA_MASK
	.align		4
.L_35:
        /*00b8*/ 	.byte	0x03, 0x50
        /*00ba*/ 	.short	0x0000


	//----- nvinfo : EIATTR_MAXREG_COUNT
	.align		4
        /*00bc*/ 	.byte	0x03, 0x1b
        /*00be*/ 	.short	0x00ff


	//----- nvinfo : EIATTR_MERCURY_ISA_VERSION
	.align		4
        /*00c0*/ 	.byte	0x03, 0x5f
        /*00c2*/ 	.short	0x0101


	//----- nvinfo : EIATTR_VRC_CTA_INIT_COUNT
	.align		4
        /*00c4*/ 	.byte	0x02, 0x4a
	.zero		1
	.zero		1


	//----- nvinfo : EIATTR_EXIT_INSTR_OFFSETS
	.align		4
        /*00c8*/ 	.byte	0x04, 0x1c
        /*00ca*/ 	.short	(.L_37 - .L_36)


	//   ....[0]....
.L_36:
        /*00cc*/ 	.word	0x00000090


	//   ....[1]....
        /*00d0*/ 	.word	0x00000100


	//   ....[2]....
        /*00d4*/ 	.word	0x00000240


	//   ....[3]....
        /*00d8*/ 	.word	0x00000680


	//   ....[4]....
        /*00dc*/ 	.word	0x000011d0


	//----- nvinfo : EIATTR_CRS_STACK_SIZE
	.align		4
.L_37:
        /*00e0*/ 	.byte	0x04, 0x1e
        /*00e2*/ 	.short	(.L_39 - .L_38)
.L_38:
        /*00e4*/ 	.word	0x00000000


	//----- nvinfo : EIATTR_CBANK_PARAM_SIZE
	.align		4
.L_39:
        /*00e8*/ 	.byte	0x03, 0x19
        /*00ea*/ 	.short	0x0048


	//----- nvinfo : EIATTR_PARAM_CBANK
	.align		4
        /*00ec*/ 	.byte	0x04, 0x0a
        /*00ee*/ 	.short	(.L_41 - .L_40)
	.align		4
.L_40:
        /*00f0*/ 	.word	index@(.nv.constant0._Z13rmspropKerneliPiS_iPfS0_ffffS0_)
        /*00f4*/ 	.short	0x0380
        /*00f6*/ 	.short	0x0048


	//----- nvinfo : EIATTR_SW_WAR
	.align		4
.L_41:
        /*00f8*/ 	.byte	0x04, 0x36
        /*00fa*/ 	.short	(.L_43 - .L_42)
.L_42:
        /*00fc*/ 	.word	0x00000008
.L_43:


//--------------------- .nv.callgraph             --------------------------
	.section	.nv.callgraph,"",@"SHT_CUDA_CALLGRAPH"
	.align	4
	.sectionentsize	8
	.align		4
        /*0000*/ 	.word	0x00000000
	.align		4
        /*0004*/ 	.word	0xffffffff
	.align		4
        /*0008*/ 	.word	0x00000000
	.align		4
        /*000c*/ 	.word	0xfffffffe
	.align		4
        /*0010*/ 	.word	0x00000000
	.align		4
        /*0014*/ 	.word	0xfffffffd
	.align		4
        /*0018*/ 	.word	0x00000000
	.align		4
        /*001c*/ 	.word	0xfffffffc


//--------------------- .text._Z13rmspropKerneliPiS_iPfS0_ffffS0_ --------------------------
	.section	.text._Z13rmspropKerneliPiS_iPfS0_ffffS0_,"ax",@progbits
	.align	128
        .global         _Z13rmspropKerneliPiS_iPfS0_ffffS0_
        .type           _Z13rmspropKerneliPiS_iPfS0_ffffS0_,@function
        .size           _Z13rmspropKerneliPiS_iPfS0_ffffS0_,(.L_x_49 - _Z13rmspropKerneliPiS_iPfS0_ffffS0_)
        .other          _Z13rmspropKerneliPiS_iPfS0_ffffS0_,@"STO_CUDA_ENTRY STV_DEFAULT"
_Z13rmspropKerneliPiS_iPfS0_ffffS0_:
.text._Z13rmspropKerneliPiS_iPfS0_ffffS0_:
[----:B------:R-:W-:Y:S01]  /*0000*/  LDC R1, c[0x0][0x37c] ;  /* 0x0000df00ff017b82 */ /* 0x000fe20000000800 */
[----:B------:R-:W0:Y:S07]  /*0010*/  S2R R3, SR_TID.X ;  /* 0x0000000000037919 */ /* 0x000e2e0000002100 */
[----:B------:R-:W0:Y:S01]  /*0020*/  S2UR UR4, SR_CTAID.Y ;  /* 0x00000000000479c3 */ /* 0x000e220000002600 */
[----:B------:R-:W1:Y:S01]  /*0030*/  LDCU UR5, c[0x0][0x380] ;  /* 0x00007000ff0577ac */ /* 0x000e620008000800 */
[----:B------:R-:W2:Y:S06]  /*0040*/  LDCU UR6, c[0x0][0x398] ;  /* 0x00007300ff0677ac */ /* 0x000eac0008000800 */
[----:B------:R-:W0:Y:S02]  /*0050*/  LDC R4, c[0x0][0x360] ;  /* 0x0000d800ff047b82 */ /* 0x000e240000000800 */
[----:B0-----:R-:W-:-:S04]  /*0060*/  IMAD R4, R4, UR4, R3 ;  /* 0x0000000404047c24 */ /* 0x001fc8000f8e0203 */
[----:B-1----:R-:W-:-:S05]  /*0070*/  IMAD R4, R4, UR5, RZ ;  /* 0x0000000504047c24 */ /* 0x002fca000f8e02ff */
[----:B--2---:R-:W-:-:S13]  /*0080*/  ISETP.GE.AND P0, PT, R4, UR6, PT ;  /* 0x0000000604007c0c */ /* 0x004fda000bf06270 */
[----:B------:R-:W-:Y:S05]  /*0090*/  @P0 EXIT ;  /* 0x000000000000094d */ /* 0x000fea0003800000 */
[----:B------:R-:W0:Y:S01]  /*00a0*/  S2R R3, SR_CTAID.X ;  /* 0x0000000000037919 */ /* 0x000e220000002500 */
[----:B------:R-:W0:Y:S01]  /*00b0*/  LDC.64 R6, c[0x0][0x388] ;  /* 0x0000e200ff067b82 */ /* 0x000e220000000a00 */
[----:B------:R-:W1:Y:S01]  /*00c0*/  LDCU.64 UR10, c[0x0][0x358] ;  /* 0x00006b00ff0a77ac */ /* 0x000e620008000a00 */
[----:B0-----:R-:W-:-:S05]  /*00d0*/  IMAD.WIDE.U32 R6, R3, 0x4, R6 ;  /* 0x0000000403067825 */ /* 0x001fca00078e0006 */
[----:B-1----:R-:W2:Y:S02]  /*00e0*/  LDG.E R5, desc[UR10][R6.64] ;  /* 0x0000000a06057981 */ /* 0x002ea4000c1e1900 */
[----:B--2---:R-:W-:-:S13]  /*00f0*/  ISETP.NE.AND P0, PT, R5, -0x1, PT ;  /* 0xffffffff0500780c */ /* 0x004fda0003f05270 */
[----:B------:R-:W-:Y:S05]  /*0100*/  @!P0 EXIT ;  /* 0x000000000000894d */ /* 0x000fea0003800000 */
[----:B------:R-:W0:Y:S02]  /*0110*/  LDC.64 R6, c[0x0][0x390] ;  /* 0x0000e400ff067b82 */ /* 0x000e240000000a00 */
[----:B0-----:R-:W-:-:S06]  /*0120*/  IMAD.WIDE.U32 R6, R3, 0x4, R6 ;  /* 0x0000000403067825 */ /* 0x001fcc00078e0006 */
[----:B------:R-:W2:Y:S02]  /*0130*/  LDG.E R6, desc[UR10][R6.64] ;  /* 0x0000000a06067981 */ /* 0x000ea4000c1e1900 */
[----:B--2---:R-:W-:-:S04]  /*0140*/  I2FP.F32.S32 R0, R6 ;  /* 0x0000000600007245 */ /* 0x004fc80000201400 */
[----:B------:R-:W-:-:S04]  /*0150*/  IADD3 R2, PT, PT, R0, 0x1800000, RZ ;  /* 0x0180000000027810 */ /* 0x000fc80007ffe0ff */
[----:B------:R-:W-:-:S04]  /*0160*/  LOP3.LUT R2, R2, 0x7f800000, RZ, 0xc0, !PT ;  /* 0x7f80000002027812 */ /* 0x000fc800078ec0ff */
[----:B------:R-:W-:-:S13]  /*0170*/  ISETP.GT.U32.AND P0, PT, R2, 0x1ffffff, PT ;  /* 0x01ffffff0200780c */ /* 0x000fda0003f04070 */
[----:B------:R-:W-:Y:S05]  /*0180*/  @P0 BRA `(.L_x_0) ;  /* 0x0000000000100947 */ /* 0x000fea0003800000 */
[----:B------:R-:W-:-:S07]  /*0190*/  MOV R2, 0x1b0 ;  /* 0x000001b000027802 */ /* 0x000fce0000000f00 */
[----:B------:R-:W-:Y:S05]  /*01a0*/  CALL.REL.NOINC `($__internal_0_$__cuda_sm20_rcp_rn_f32_slowpath) ;  /* 0x00000010000c7944 */ /* 0x000fea0003c00000 */
[----:B------:R-:W-:Y:S01]  /*01b0*/  MOV R6, R0 ;  /* 0x0000000000067202 */ /* 0x000fe20000000f00 */
[----:B------:R-:W-:Y:S06]  /*01c0*/  BRA `(.L_x_1) ;  /* 0x0000000000107947 */ /* 0x000fec0003800000 */
.L_x_0:
[----:B------:R-:W0:Y:S02]  /*01d0*/  MUFU.RCP R7, R0 ;  /* 0x0000000000077308 */ /* 0x000e240000001000 */
[----:B0-----:R-:W-:-:S04]  /*01e0*/  FFMA R2, R0, R7, -1 ;  /* 0xbf80000000027423 */ /* 0x001fc80000000007 */
[----:B------:R-:W-:-:S04]  /*01f0*/  FADD.FTZ R2, -R2, -RZ ;  /* 0x800000ff02027221 */ /* 0x000fc80000010100 */
[----:B------:R-:W-:-:S07]  /*0200*/  FFMA R6, R7, R2, R7 ;  /* 0x0000000207067223 */ /* 0x000fce0000000007 */
.L_x_1:
[----:B------:R-:W0:Y:S01]  /*0210*/  LDC R8, c[0x0][0x380] ;  /* 0x0000e000ff087b82 */ /* 0x000e220000000800 */
[----:B------:R-:W1:Y:S01]  /*0220*/  LDCU UR7, c[0x0][0x398] ;  /* 0x00007300ff0777ac */ /* 0x000e620008000800 */
[----:B0-----:R-:W-:-:S13]  /*0230*/  ISETP.GE.AND P0, PT, R8, 0x1, PT ;  /* 0x000000010800780c */ /* 0x001fda0003f06270 */
[----:B-1----:R-:W-:Y:S05]  /*0240*/  @!P0 EXIT ;  /* 0x000000000000894d */ /* 0x002fea0003800000 */
[--C-:B------:R-:W-:Y:S01]  /*0250*/  IMAD R7, R5, UR7, R4.reuse ;  /* 0x0000000705077c24 */ /* 0x100fe2000f8e0204 */
[----:B------:R-:W0:Y:S01]  /*0260*/  LDCU UR6, c[0x0][0x3b4] ;  /* 0x00007680ff0677ac */ /* 0x000e220008000800 */
[----:B------:R-:W-:Y:S01]  /*0270*/  IMAD R9, R3, UR7, R4 ;  /* 0x0000000703097c24 */ /* 0x000fe2000f8e0204 */
[----:B------:R-:W-:Y:S01]  /*0280*/  BSSY.RECONVERGENT B0, `(.L_x_2) ;  /* 0x000003b000007945 */ /* 0x000fe20003800200 */
[C---:B------:R-:W-:Y:S01]  /*0290*/  IMAD.IADD R8, R7.reuse, 0x1, R8 ;  /* 0x0000000107087824 */ /* 0x040fe200078e0208 */
[----:B------:R-:W1:Y:S04]  /*02a0*/  LDCU.64 UR4, c[0x0][0x3b8] ;  /* 0x00007700ff0477ac */ /* 0x000e680008000a00 */
[----:B------:R-:W-:-:S04]  /*02b0*/  VIADDMNMX R10, R7, 0x1, R8, !PT ;  /* 0x00000001070a7846 */ /* 0x000fc80007800108 */
[----:B------:R-:W-:-:S04]  /*02c0*/  IADD3 R0, PT, PT, -R7, R10, RZ ;  /* 0x0000000a07007210 */ /* 0x000fc80007ffe1ff */
[----:B------:R-:W-:-:S13]  /*02d0*/  LOP3.LUT P0, R0, R0, 0x3, RZ, 0xc0, !PT ;  /* 0x0000000300007812 */ /* 0x000fda000780c0ff */
[----:B01----:R-:W-:Y:S05]  /*02e0*/  @!P0 BRA `(.L_x_3) ;  /* 0x0000000000d08947 */ /* 0x003fea0003800000 */
[----:B------:R-:W0:Y:S01]  /*02f0*/  LDC R11, c[0x0][0x3b0] ;  /* 0x0000ec00ff0b7b82 */ /* 0x000e220000000800 */
[----:B------:R-:W-:-:S07]  /*0300*/  IADD3 R20, PT, PT, -R0, RZ, RZ ;  /* 0x000000ff00147210 */ /* 0x000fce0007ffe1ff */
[----:B------:R-:W1:Y:S08]  /*0310*/  LDC.64 R12, c[0x0][0x3c0] ;  /* 0x0000f000ff0c7b82 */ /* 0x000e700000000a00 */
[----:B------:R-:W2:Y:S08]  /*0320*/  LDC.64 R14, c[0x0][0x3a0] ;  /* 0x0000e800ff0e7b82 */ /* 0x000eb00000000a00 */
[----:B------:R-:W3:Y:S02]  /*0330*/  LDC.64 R16, c[0x0][0x3a8] ;  /* 0x0000ea00ff107b82 */ /* 0x000ee40000000a00 */
.L_x_9:
[----:B---34-:R-:W-:-:S06]  /*0340*/  IMAD.WIDE R18, R9, 0x4, R16 ;  /* 0x0000000409127825 */ /* 0x018fcc00078e0210 */
[----:B------:R-:W3:Y:S01]  /*0350*/  LDG.E R19, desc[UR10][R18.64] ;  /* 0x0000000a12137981 */ /* 0x000ee2000c1e1900 */
[----:B-1----:R-:W-:-:S05]  /*0360*/  IMAD.WIDE R2, R7, 0x4, R12 ;  /* 0x0000000407027825 */ /* 0x002fca00078e020c */
[----:B------:R-:W4:Y:S01]  /*0370*/  LDG.E R0, desc[UR10][R2.64] ;  /* 0x0000000a02007981 */ /* 0x000f22000c1e1900 */
[----:B------:R-:W-:Y:S01]  /*0380*/  BSSY.RECONVERGENT B1, `(.L_x_4) ;  /* 0x0000015000017945 */ /* 0x000fe20003800200 */
[----:B---3--:R-:W-:Y:S01]  /*0390*/  FMUL R21, R19, R6 ;  /* 0x0000000613157220 */ /* 0x008fe20000400000 */
[----:B--2---:R-:W-:-:S04]  /*03a0*/  IMAD.WIDE R18, R7, 0x4, R14 ;  /* 0x0000000407127825 */ /* 0x004fc800078e020e */
[----:B------:R-:W-:-:S04]  /*03b0*/  FMUL R22, R21, R21 ;  /* 0x0000001515167220 */ /* 0x000fc80000400000 */
[----:B------:R-:W-:-:S04]  /*03c0*/  FMUL R23, R22, UR4 ;  /* 0x0000000416177c20 */ /* 0x000fc80008400000 */
[----:B----4-:R-:W-:-:S04]  /*03d0*/  FFMA R23, R0, UR6, R23 ;  /* 0x0000000600177c23 */ /* 0x010fc80008000017 */
[----:B------:R-:W-:Y:S01]  /*03e0*/  FADD R22, R23, UR5 ;  /* 0x0000000517167e21 */ /* 0x000fe20008000000 */
[----:B------:R1:W-:Y:S03]  /*03f0*/  STG.E desc[UR10][R2.64], R23 ;  /* 0x0000001702007986 */ /* 0x0003e6000c10190a */
[----:B------:R-:W-:Y:S01]  /*0400*/  VIADD R0, R22, 0xf3000000 ;  /* 0xf300000016007836 */ /* 0x000fe20000000000 */
[----:B------:R1:W2:Y:S04]  /*0410*/  MUFU.RSQ R25, R22 ;  /* 0x0000001600197308 */ /* 0x0002a80000001400 */
[----:B------:R-:W-:-:S13]  /*0420*/  ISETP.GT.U32.AND P0, PT, R0, 0x727fffff, PT ;  /* 0x727fffff0000780c */ /* 0x000fda0003f04070 */
[----:B-12---:R-:W-:Y:S05]  /*0430*/  @!P0 BRA `(.L_x_5) ;  /* 0x0000000000148947 */ /* 0x006fea0003800000 */
[----:B------:R-:W-:Y:S02]  /*0440*/  MOV R2, R22 ;  /* 0x0000001600027202 */ /* 0x000fe40000000f00 */
[----:B------:R-:W-:-:S07]  /*0450*/  MOV R0, 0x470 ;  /* 0x0000047000007802 */ /* 0x000fce0000000f00 */
[----:B0-----:R-:W-:Y:S05]  /*0460*/  CALL.REL.NOINC `($__internal_1_$__cuda_sm20_sqrt_rn_f32_slowpath) ;  /* 0x0000001000307944 */ /* 0x001fea0003c00000 */
[----:B------:R-:W-:Y:S01]  /*0470*/  MOV R3, R25 ;  /* 0x0000001900037202 */ /* 0x000fe20000000f00 */
[----:B------:R-:W-:Y:S06]  /*0480*/  BRA `(.L_x_6) ;  /* 0x0000000000107947 */ /* 0x000fec0003800000 */
.L_x_5:
[----:B------:R-:W-:Y:S01]  /*0490*/  FMUL.FTZ R3, R22, R25 ;  /* 0x0000001916037220 */ /* 0x000fe20000410000 */
[----:B------:R-:W-:-:S03]  /*04a0*/  FMUL.FTZ R2, R25, 0.5 ;  /* 0x3f00000019027820 */ /* 0x000fc60000410000 */
[----:B------:R-:W-:-:S04]  /*04b0*/  FFMA R0, -R3, R3, R22 ;  /* 0x0000000303007223 */ /* 0x000fc80000000116 */
[----:B------:R-:W-:-:S07]  /*04c0*/  FFMA R3, R0, R2, R3 ;  /* 0x0000000200037223 */ /* 0x000fce0000000003 */
.L_x_6:
[----:B------:R-:W-:Y:S05]  /*04d0*/  BSYNC.RECONVERGENT B1 ;  /* 0x0000000000017941 */ /* 0x000fea0003800200 */
.L_x_4:
[----:B------:R-:W1:Y:S01]  /*04e0*/  MUFU.RCP R0, R3 ;  /* 0x0000000300007308 */ /* 0x000e620000001000 */
[----:B------:R-:W-:Y:S07]  /*04f0*/  BSSY.RECONVERGENT B1, `(.L_x_7) ;  /* 0x000000b000017945 */ /* 0x000fee0003800200 */
[----:B0-----:R-:W0:Y:S01]  /*0500*/  FCHK P0, -R11, R3 ;  /* 0x000000030b007302 */ /* 0x001e220000000100 */
[----:B-1----:R-:W-:-:S04]  /*0510*/  FFMA R23, R0, -R3, 1 ;  /* 0x3f80000000177423 */ /* 0x002fc80000000803 */
[----:B------:R-:W-:-:S04]  /*0520*/  FFMA R0, R0, R23, R0 ;  /* 0x0000001700007223 */ /* 0x000fc80000000000 */
[----:B------:R-:W-:-:S04]  /*0530*/  FFMA R2, R0, -R11, RZ ;  /* 0x8000000b00027223 */ /* 0x000fc800000000ff */
[----:B------:R-:W-:-:S04]  /*0540*/  FFMA R23, R2, -R3, -R11 ;  /* 0x8000000302177223 */ /* 0x000fc8000000080b */
[----:B------:R-:W-:Y:S01]  /*0550*/  FFMA R0, R0, R23, R2 ;  /* 0x0000001700007223 */ /* 0x000fe20000000002 */
[----:B0-----:R-:W-:Y:S06]  /*0560*/  @!P0 BRA `(.L_x_8) ;  /* 0x00000000000c8947 */ /* 0x001fec0003800000 */
[----:B------:R-:W-:Y:S01]  /*0570*/  FADD R0, -R11, -RZ ;  /* 0x800000ff0b007221 */ /* 0x000fe20000000100 */
[----:B------:R-:W-:-:S07]  /*0580*/  MOV R2, 0x5a0 ;  /* 0x000005a000027802 */ /* 0x000fce0000000f00 */
[----:B------:R-:W-:Y:S05]  /*0590*/  CALL.REL.NOINC `($__internal_2_$__cuda_sm3x_div_rn_noftz_f32_slowpath) ;  /* 0x00000010003c7944 */ /* 0x000fea0003c00000 */
.L_x_8:
[----:B------:R-:W-:Y:S05]  /*05a0*/  BSYNC.RECONVERGENT B1 ;  /* 0x0000000000017941 */ /* 0x000fea0003800200 */
.L_x_7:
[----:B------:R-:W2:Y:S01]  /*05b0*/  LDG.E R2, desc[UR10][R18.64] ;  /* 0x0000000a12027981 */ /* 0x000ea2000c1e1900 */
[----:B------:R-:W-:Y:S01]  /*05c0*/  VIADD R20, R20, 0x1 ;  /* 0x0000000114147836 */ /* 0x000fe20000000000 */
[----:B------:R-:W-:Y:S02]  /*05d0*/  IADD3 R7, PT, PT, R7, 0x1, RZ ;  /* 0x0000000107077810 */ /* 0x000fe40007ffe0ff */
[----:B------:R-:W-:Y:S02]  /*05e0*/  IADD3 R9, PT, PT, R9, 0x1, RZ ;  /* 0x0000000109097810 */ /* 0x000fe40007ffe0ff */
[----:B------:R-:W-:Y:S01]  /*05f0*/  ISETP.NE.AND P0, PT, R20, RZ, PT ;  /* 0x000000ff1400720c */ /* 0x000fe20003f05270 */
[----:B--2---:R-:W-:-:S05]  /*0600*/  FFMA R21, R21, R0, R2 ;  /* 0x0000000015157223 */ /* 0x004fca0000000002 */
[----:B------:R4:W-:Y:S07]  /*0610*/  STG.E desc[UR10][R18.64], R21 ;  /* 0x0000001512007986 */ /* 0x0009ee000c10190a */
[----:B------:R-:W-:Y:S05]  /*0620*/  @P0 BRA `(.L_x_9) ;  /* 0xfffffffc00440947 */ /* 0x000fea000383ffff */
.L_x_3:
[----:B------:R-:W-:Y:S05]  /*0630*/  BSYNC.RECONVERGENT B0 ;  /* 0x0000000000007941 */ /* 0x000fea0003800200 */
.L_x_2:
[----:B------:R-:W0:Y:S02]  /*0640*/  LDCU UR7, c[0x0][0x398] ;  /* 0x00007300ff0777ac */ /* 0x000e240008000800 */
[----:B0-----:R-:W-:-:S04]  /*0650*/  IMAD R5, R5, UR7, -R10 ;  /* 0x0000000705057c24 */ /* 0x001fc8000f8e0a0a */
[----:B------:R-:W-:-:S05]  /*0660*/  IMAD.IADD R5, R4, 0x1, R5 ;  /* 0x0000000104057824 */ /* 0x000fca00078e0205 */
[----:B------:R-:W-:-:S13]  /*0670*/  ISETP.GT.U32.AND P0, PT, R5, -0x4, PT ;  /* 0xfffffffc0500780c */ /* 0x000fda0003f04070 */
[----:B------:R-:W-:Y:S05]  /*0680*/  @P0 EXIT ;  /* 0x000000000000094d */ /* 0x000fea0003800000 */
[----:B------:R-:W0:Y:S01]  /*0690*/  LDC R4, c[0x0][0x3b0] ;  /* 0x0000ec00ff047b82 */ /* 0x000e220000000800 */
[----:B------:R-:W1:Y:S01]  /*06a0*/  LDCU.128 UR12, c[0x0][0x3a0] ;  /* 0x00007400ff0c77ac */ /* 0x000e620008000c00 */
[----:B------:R-:W2:Y:S01]  /*06b0*/  LDCU.64 UR8, c[0x0][0x3c0] ;  /* 0x00007800ff0877ac */ /* 0x000ea20008000a00 */
[----:B------:R-:W3:Y:S01]  /*06c0*/  LDCU UR18, c[0x0][0x3b4] ;  /* 0x00007680ff1277ac */ /* 0x000ee20008000800 */
[----:B------:R-:W0:Y:S01]  /*06d0*/  LDCU.64 UR16, c[0x0][0x3b8] ;  /* 0x00007700ff1077ac */ /* 0x000e220008000a00 */
[----:B-1----:R-:W-:Y:S02]  /*06e0*/  UIADD3 UR6, UP1, UPT, UR12, 0x8, URZ ;  /* 0x000000080c067890 */ /* 0x002fe4000ff3e0ff */
[----:B------:R-:W-:Y:S02]  /*06f0*/  UIADD3 UR4, UP2, UPT, UR14, 0x8, URZ ;  /* 0x000000080e047890 */ /* 0x000fe4000ff5e0ff */
[----:B--2---:R-:W-:Y:S02]  /*0700*/  UIADD3 UR8, UP0, UPT, UR8, 0x8, URZ ;  /* 0x0000000808087890 */ /* 0x004fe4000ff1e0ff */
[----:B------:R-:W-:-:S02]  /*0710*/  UIADD3.X UR7, UPT, UPT, URZ, UR13, URZ, UP1, !UPT ;  /* 0x0000000dff077290 */ /* 0x000fc40008ffe4ff */
[----:B------:R-:W-:Y:S02]  /*0720*/  UIADD3.X UR5, UPT, UPT, URZ, UR15, URZ, UP2, !UPT ;  /* 0x0000000fff057290 */ /* 0x000fe400097fe4ff */
[----:B---3--:R-:W-:-:S12]  /*0730*/  UIADD3.X UR9, UPT, UPT, URZ, UR9, URZ, UP0, !UPT ;  /* 0x00000009ff097290 */ /* 0x008fd800087fe4ff */
.L_x_30:
[----:B------:R-:W-:Y:S01]  /*0740*/  MOV R10, UR4 ;  /* 0x00000004000a7c02 */ /* 0x000fe20008000f00 */
[----:B------:R-:W-:Y:S01]  /*0750*/  IMAD.U32 R14, RZ, RZ, UR8 ;  /* 0x00000008ff0e7e24 */ /* 0x000fe2000f8e00ff */
[----:B------:R-:W-:-:S03]  /*0760*/  MOV R11, UR5 ;  /* 0x00000005000b7c02 */ /* 0x000fc60008000f00 */
[----:B------:R-:W-:Y:S01]  /*0770*/  IMAD.WIDE R10, R9, 0x4, R10 ;  /* 0x00000004090a7825 */ /* 0x000fe200078e020a */
[----:B------:R-:W-:-:S04]  /*0780*/  MOV R15, UR9 ;  /* 0x00000009000f7c02 */ /* 0x000fc80008000f00 */
[----:B-1----:R-:W2:Y:S01]  /*0790*/  LDG.E R5, desc[UR10][R10.64+-0x8] ;  /* 0xfffff80a0a057981 */ /* 0x002ea2000c1e1900 */
[----:B------:R-:W-:-:S05]  /*07a0*/  IMAD.WIDE R14, R7, 0x4, R14 ;  /* 0x00000004070e7825 */ /* 0x000fca00078e020e */
[----:B------:R-:W3:Y:S01]  /*07b0*/  LDG.E R0, desc[UR10][R14.64+-0x8] ;  /* 0xfffff80a0e007981 */ /* 0x000ee2000c1e1900 */
[----:B------:R-:W-:Y:S01]  /*07c0*/  MOV R13, UR7 ;  /* 0x00000007000d7c02 */ /* 0x000fe20008000f00 */
[----:B------:R-:W-:Y:S01]  /*07d0*/  IMAD.U32 R12, RZ, RZ, UR6 ;  /* 0x00000006ff0c7e24 */ /* 0x000fe2000f8e00ff */
[----:B------:R-:W-:Y:S03]  /*07e0*/  BSSY.RECONVERGENT B0, `(.L_x_10) ;  /* 0x0000014000007945 */ /* 0x000fe60003800200 */
[----:B------:R-:W-:-:S04]  /*07f0*/  IMAD.WIDE R12, R7, 0x4, R12 ;  /* 0x00000004070c7825 */ /* 0x000fc800078e020c */
[----:B--2---:R-:W-:-:S04]  /*0800*/  FMUL R5, R5, R6 ;  /* 0x0000000605057220 */ /* 0x004fc80000400000 */
[----:B------:R-:W-:-:S04]  /*0810*/  FMUL R2, R5, R5 ;  /* 0x0000000505027220 */ /* 0x000fc80000400000 */
[----:B0-----:R-:W-:-:S04]  /*0820*/  FMUL R3, R2, UR16 ;  /* 0x0000001002037c20 */ /* 0x001fc80008400000 */
[----:B---3--:R-:W-:-:S04]  /*0830*/  FFMA R3, R0, UR18, R3 ;  /* 0x0000001200037c23 */ /* 0x008fc80008000003 */
[----:B------:R-:W-:Y:S01]  /*0840*/  FADD R16, R3, UR17 ;  /* 0x0000001103107e21 */ /* 0x000fe20008000000 */
[----:B------:R0:W-:Y:S03]  /*0850*/  STG.E desc[UR10][R14.64+-0x8], R3 ;  /* 0xfffff8030e007986 */ /* 0x0001e6000c10190a */
[----:B------:R0:W1:Y:S01]  /*0860*/  MUFU.RSQ R17, R16 ;  /* 0x0000001000117308 */ /* 0x0000620000001400 */
[----:B------:R-:W-:-:S04]  /*0870*/  IADD3 R0, PT, PT, R16, -0xd000000, RZ ;  /* 0xf300000010007810 */ /* 0x000fc80007ffe0ff */
[----:B------:R-:W-:-:S13]  /*0880*/  ISETP.GT.U32.AND P0, PT, R0, 0x727fffff, PT ;  /* 0x727fffff0000780c */ /* 0x000fda0003f04070 */
[----:B01----:R-:W-:Y:S05]  /*0890*/  @!P0 BRA `(.L_x_11) ;  /* 0x0000000000108947 */ /* 0x003fea0003800000 */
[----:B------:R-:W-:Y:S02]  /*08a0*/  MOV R2, R16 ;  /* 0x0000001000027202 */ /* 0x000fe40000000f00 */
[----:B------:R-:W-:-:S07]  /*08b0*/  MOV R0, 0x8d0 ;  /* 0x000008d000007802 */ /* 0x000fce0000000f00 */
[----:B----4-:R-:W-:Y:S05]  /*08c0*/  CALL.REL.NOINC `($__internal_1_$__cuda_sm20_sqrt_rn_f32_slowpath) ;  /* 0x0000000c00187944 */ /* 0x010fea0003c00000 */
[----:B------:R-:W-:Y:S05]  /*08d0*/  BRA `(.L_x_12) ;  /* 0x0000000000107947 */ /* 0x000fea0003800000 */
.L_x_11:
[----:B------:R-:W-:Y:S01]  /*08e0*/  FMUL.FTZ R25, R16, R17 ;  /* 0x0000001110197220 */ /* 0x000fe20000410000 */
[----:B------:R-:W-:-:S03]  /*08f0*/  FMUL.FTZ R2, R17, 0.5 ;  /* 0x3f00000011027820 */ /* 0x000fc60000410000 */
[----:B------:R-:W-:-:S04]  /*0900*/  FFMA R0, -R25, R25, R16 ;  /* 0x0000001919007223 */ /* 0x000fc80000000110 */
[----:B------:R-:W-:-:S07]  /*0910*/  FFMA R25, R0, R2, R25 ;  /* 0x0000000200197223 */ /* 0x000fce0000000019 */
.L_x_12:
[----:B------:R-:W-:Y:S05]  /*0920*/  BSYNC.RECONVERGENT B0 ;  /* 0x0000000000007941 */ /* 0x000fea0003800200 */
.L_x_10:
[----:B------:R-:W0:Y:S01]  /*0930*/  MUFU.RCP R0, R25 ;  /* 0x0000001900007308 */ /* 0x000e220000001000 */
[----:B------:R-:W-:Y:S07]  /*0940*/  BSSY.RECONVERGENT B0, `(.L_x_13) ;  /* 0x000000c000007945 */ /* 0x000fee0003800200 */
[----:B------:R-:W1:Y:S01]  /*0950*/  FCHK P0, -R4, R25 ;  /* 0x0000001904007302 */ /* 0x000e620000000100 */
[----:B0-----:R-:W-:-:S04]  /*0960*/  FFMA R3, R0, -R25, 1 ;  /* 0x3f80000000037423 */ /* 0x001fc80000000819 */
[----:B------:R-:W-:-:S04]  /*0970*/  FFMA R3, R0, R3, R0 ;  /* 0x0000000300037223 */ /* 0x000fc80000000000 */
[----:B------:R-:W-:-:S04]  /*0980*/  FFMA R17, R3, -R4, RZ ;  /* 0x8000000403117223 */ /* 0x000fc800000000ff */
[----:B------:R-:W-:-:S04]  /*0990*/  FFMA R0, R17, -R25, -R4 ;  /* 0x8000001911007223 */ /* 0x000fc80000000804 */
[----:B------:R-:W-:Y:S01]  /*09a0*/  FFMA R0, R3, R0, R17 ;  /* 0x0000000003007223 */ /* 0x000fe20000000011 */
[----:B-1----:R-:W-:Y:S06]  /*09b0*/  @!P0 BRA `(.L_x_14) ;  /* 0x0000000000108947 */ /* 0x002fec0003800000 */
[----:B------:R-:W-:Y:S02]  /*09c0*/  IMAD.MOV.U32 R3, RZ, RZ, R25 ;  /* 0x000000ffff037224 */ /* 0x000fe400078e0019 */
[----:B------:R-:W-:Y:S01]  /*09d0*/  FADD R0, -R4, -RZ ;  /* 0x800000ff04007221 */ /* 0x000fe20000000100 */
[----:B------:R-:W-:-:S07]  /*09e0*/  MOV R2, 0xa00 ;  /* 0x00000a0000027802 */ /* 0x000fce0000000f00 */
[----:B----4-:R-:W-:Y:S05]  /*09f0*/  CALL.REL.NOINC `($__internal_2_$__cuda_sm3x_div_rn_noftz_f32_slowpath) ;  /* 0x0000000c00247944 */ /* 0x010fea0003c00000 */
.L_x_14:
[----:B------:R-:W-:Y:S05]  /*0a00*/  BSYNC.RECONVERGENT B0 ;  /* 0x0000000000007941 */ /* 0x000fea0003800200 */
.L_x_13:
[----:B------:R-:W2:Y:S02]  /*0a10*/  LDG.E R2, desc[UR10][R12.64+-0x8] ;  /* 0xfffff80a0c027981 */ /* 0x000ea4000c1e1900 */
[----:B--2---:R-:W-:-:S05]  /*0a20*/  FFMA R3, R5, R0, R2 ;  /* 0x0000000005037223 */ /* 0x004fca0000000002 */
[----:B------:R0:W-:Y:S04]  /*0a30*/  STG.E desc[UR10][R12.64+-0x8], R3 ;  /* 0xfffff8030c007986 */ /* 0x0001e8000c10190a */
[----:B------:R-:W2:Y:S04]  /*0a40*/  LDG.E R5, desc[UR10][R10.64+-0x4] ;  /* 0xfffffc0a0a057981 */ /* 0x000ea8000c1e1900 */
[----:B------:R-:W3:Y:S01]  /*0a50*/  LDG.E R0, desc[UR10][R14.64+-0x4] ;  /* 0xfffffc0a0e007981 */ /* 0x000ee2000c1e1900 */
[----:B------:R-:W-:Y:S01]  /*0a60*/  BSSY.RECONVERGENT B0, `(.L_x_15) ;  /* 0x0000013000007945 */ /* 0x000fe20003800200 */
[----:B--2---:R-:W-:-:S04]  /*0a70*/  FMUL R5, R5, R6 ;  /* 0x0000000605057220 */ /* 0x004fc80000400000 */
[----:B------:R-:W-:-:S04]  /*0a80*/  FMUL R2, R5, R5 ;  /* 0x0000000505027220 */ /* 0x000fc80000400000 */
[----:B------:R-:W-:-:S04]  /*0a90*/  FMUL R17, R2, UR16 ;  /* 0x0000001002117c20 */ /* 0x000fc80008400000 */
[----:B---3--:R-:W-:-:S04]  /*0aa0*/  FFMA R17, R0, UR18, R17 ;  /* 0x0000001200117c23 */ /* 0x008fc80008000011 */
[----:B------:R-:W-:Y:S01]  /*0ab0*/  FADD R16, R17, UR17 ;  /* 0x0000001111107e21 */ /* 0x000fe20008000000 */
[----:B------:R0:W-:Y:S03]  /*0ac0*/  STG.E desc[UR10][R14.64+-0x4], R17 ;  /* 0xfffffc110e007986 */ /* 0x0001e6000c10190a */
[----:B----4-:R0:W1:Y:S01]  /*0ad0*/  MUFU.RSQ R19, R16 ;  /* 0x0000001000137308 */ /* 0x0100620000001400 */
[----:B------:R-:W-:-:S04]  /*0ae0*/  IADD3 R0, PT, PT, R16, -0xd000000, RZ ;  /* 0xf300000010007810 */ /* 0x000fc80007ffe0ff */
[----:B------:R-:W-:-:S13]  /*0af0*/  ISETP.GT.U32.AND P0, PT, R0, 0x727fffff, PT ;  /* 0x727fffff0000780c */ /* 0x000fda0003f04070 */
[----:B01----:R-:W-:Y:S05]  /*0b00*/  @!P0 BRA `(.L_x_16) ;  /* 0x0000000000108947 */ /* 0x003fea0003800000 */
[----:B------:R-:W-:Y:S02]  /*0b10*/  MOV R2, R16 ;  /* 0x0000001000027202 */ /* 0x000fe40000000f00 */
[----:B------:R-:W-:-:S07]  /*0b20*/  MOV R0, 0xb40 ;  /* 0x00000b4000007802 */ /* 0x000fce0000000f00 */
[----:B------:R-:W-:Y:S05]  /*0b30*/  CALL.REL.NOINC `($__internal_1_$__cuda_sm20_sqrt_rn_f32_slowpath) ;  /* 0x00000008007c7944 */ /* 0x000fea0003c00000 */
[----:B------:R-:W-:Y:S05]  /*0b40*/  BRA `(.L_x_17) ;  /* 0x0000000000107947 */ /* 0x000fea0003800000 */
.L_x_16:
[----:B------:R-:W-:Y:S01]  /*0b50*/  FMUL.FTZ R25, R16, R19 ;  /* 0x0000001310197220 */ /* 0x000fe20000410000 */
[----:B------:R-:W-:-:S03]  /*0b60*/  FMUL.FTZ R2, R19, 0.5 ;  /* 0x3f00000013027820 */ /* 0x000fc60000410000 */
[----:B------:R-:W-:-:S04]  /*0b70*/  FFMA R0, -R25, R25, R16 ;  /* 0x0000001919007223 */ /* 0x000fc80000000110 */
[----:B------:R-:W-:-:S07]  /*0b80*/  FFMA R25, R0, R2, R25 ;  /* 0x0000000200197223 */ /* 0x000fce0000000019 */
.L_x_17:
[----:B------:R-:W-:Y:S05]  /*0b90*/  BSYNC.RECONVERGENT B0 ;  /* 0x0000000000007941 */ /* 0x000fea0003800200 */
.L_x_15:
        /* <DEDUP_REMOVED lines=12> */
[----:B------:R-:W-:Y:S05]  /*0c60*/  CALL.REL.NOINC `($__internal_2_$__cuda_sm3x_div_rn_noftz_f32_slowpath) ;  /* 0x0000000800887944 */ /* 0x000fea0003c00000 */
.L_x_19:
[----:B------:R-:W-:Y:S05]  /*0c70*/  BSYNC.RECONVERGENT B0 ;  /* 0x0000000000007941 */ /* 0x000fea0003800200 */
.L_x_18:
        /* <DEDUP_REMOVED lines=18> */
[----:B------:R-:W-:Y:S05]  /*0da0*/  CALL.REL.NOINC `($__internal_1_$__cuda_sm20_sqrt_rn_f32_slowpath) ;  /* 0x0000000400e07944 */ /* 0x000fea0003c00000 */
[----:B------:R-:W-:Y:S05]  /*0db0*/  BRA `(.L_x_22) ;  /* 0x0000000000107947 */ /* 0x000fea0003800000 */
.L_x_21:
[----:B------:R-:W-:Y:S01]  /*0dc0*/  FMUL.FTZ R25, R16, R19 ;  /* 0x0000001310197220 */ /* 0x000fe20000410000 */
[----:B------:R-:W-:-:S03]  /*0dd0*/  FMUL.FTZ R2, R19, 0.5 ;  /* 0x3f00000013027820 */ /* 0x000fc60000410000 */
[----:B------:R-:W-:-:S04]  /*0de0*/  FFMA R0, -R25, R25, R16 ;  /* 0x0000001919007223 */ /* 0x000fc80000000110 */
[----:B------:R-:W-:-:S07]  /*0df0*/  FFMA R25, R0, R2, R25 ;  /* 0x0000000200197223 */ /* 0x000fce0000000019 */
.L_x_22:
[----:B------:R-:W-:Y:S05]  /*0e00*/  BSYNC.RECONVERGENT B0 ;  /* 0x0000000000007941 */ /* 0x000fea0003800200 */
.L_x_20:
        /* <DEDUP_REMOVED lines=13> */
.L_x_24:
[----:B------:R-:W-:Y:S05]  /*0ee0*/  BSYNC.RECONVERGENT B0 ;  /* 0x0000000000007941 */ /* 0x000fea0003800200 */
.L_x_23:
        /* <DEDUP_REMOVED lines=20> */
.L_x_26:
[----:B------:R-:W-:Y:S01]  /*1030*/  FMUL.FTZ R25, R16, R19 ;  /* 0x0000001310197220 */ /* 0x000fe20000410000 */
[----:B------:R-:W-:-:S03]  /*1040*/  FMUL.FTZ R2, R19, 0.5 ;  /* 0x3f00000013027820 */ /* 0x000fc60000410000 */
[----:B------:R-:W-:-:S04]  /*1050*/  FFMA R0, -R25, R25, R16 ;  /* 0x0000001919007223 */ /* 0x000fc80000000110 */
[----:B------:R-:W-:-:S07]  /*1060*/  FFMA R25, R0, R2, R25 ;  /* 0x0000000200197223 */ /* 0x000fce0000000019 */
.L_x_27:
[----:B------:R-:W-:Y:S05]  /*1070*/  BSYNC.RECONVERGENT B0 ;  /* 0x0000000000007941 */ /* 0x000fea0003800200 */
.L_x_25:
        /* <DEDUP_REMOVED lines=13> */
.L_x_29:
[----:B------:R-:W-:Y:S05]  /*1150*/  BSYNC.RECONVERGENT B0 ;  /* 0x0000000000007941 */ /* 0x000fea0003800200 */
.L_x_28:
[----:B------:R-:W2:Y:S01]  /*1160*/  LDG.E R2, desc[UR10][R12.64+0x4] ;  /* 0x0000040a0c027981 */ /* 0x000ea2000c1e1900 */
[----:B------:R-:W-:Y:S02]  /*1170*/  IADD3 R7, PT, PT, R7, 0x4, RZ ;  /* 0x0000000407077810 */ /* 0x000fe40007ffe0ff */
[----:B------:R-:W-:Y:S02]  /*1180*/  IADD3 R9, PT, PT, R9, 0x4, RZ ;  /* 0x0000000409097810 */ /* 0x000fe40007ffe0ff */
[----:B------:R-:W-:Y:S01]  /*1190*/  ISETP.GE.AND P0, PT, R7, R8, PT ;  /* 0x000000080700720c */ /* 0x000fe20003f06270 */
[----:B--2---:R-:W-:-:S05]  /*11a0*/  FFMA R5, R5, R0, R2 ;  /* 0x0000000005057223 */ /* 0x004fca0000000002 */
[----:B------:R1:W-:Y:S07]  /*11b0*/  STG.E desc[UR10][R12.64+0x4], R5 ;  /* 0x000004050c007986 */ /* 0x0003ee000c10190a */
[----:B------:R-:W-:Y:S05]  /*11c0*/  @!P0 BRA `(.L_x_30) ;  /* 0xfffffff4005c8947 */ /* 0x000fea000383ffff */
[----:B------:R-:W-:Y:S05]  /*11d0*/  EXIT ;  /* 0x000000000000794d */ /* 0x000fea0003800000 */
        .weak           $__internal_0_$__cuda_sm20_rcp_rn_f32_slowpath
        .type           $__internal_0_$__cuda_sm20_rcp_rn_f32_slowpath,@function
        .size           $__internal_0_$__cuda_sm20_rcp_rn_f32_slowpath,($__internal_1_$__cuda_sm20_sqrt_rn_f32_slowpath - $__internal_0_$__cuda_sm20_rcp_rn_f32_slowpath)
$__internal_0_$__cuda_sm20_rcp_rn_f32_slowpath:
[----:B------:R-:W-:-:S05]  /*11e0*/  IMAD.SHL.U32 R6, R0, 0x2, RZ ;  /* 0x0000000200067824 */ /* 0x000fca00078e00ff */
[----:B------:R-:W-:-:S04]  /*11f0*/  SHF.R.U32.HI R6, RZ, 0x18, R6 ;  /* 0x00000018ff067819 */ /* 0x000fc80000011606 */
[----:B------:R-:W-:-:S13]  /*1200*/  ISETP.NE.U32.AND P0, PT, R6, RZ, PT ;  /* 0x000000ff0600720c */ /* 0x000fda0003f05070 */
[----:B------:R-:W-:Y:S05]  /*1210*/  @P0 BRA `(.L_x_31) ;  /* 0x00000000002c0947 */ /* 0x000fea0003800000 */
[----:B------:R-:W-:-:S04]  /*1220*/  SHF.L.U32 R6, R0, 0x1, RZ ;  /* 0x0000000100067819 */ /* 0x000fc800000006ff */
[----:B------:R-:W-:-:S13]  /*1230*/  ISETP.NE.AND P0, PT, R6, RZ, PT ;  /* 0x000000ff0600720c */ /* 0x000fda0003f05270 */
[----:B------:R0:W1:Y:S01]  /*1240*/  @!P0 MUFU.RCP R6, R0 ;  /* 0x0000000000068308 */ /* 0x0000620000001000 */
[----:B------:R-:W-:Y:S05]  /*1250*/  @!P0 BRA `(.L_x_32) ;  /* 0x0000000000a48947 */ /* 0x000fea0003800000 */
[----:B------:R-:W-:-:S04]  /*1260*/  FFMA R7, R0, 1.84467440737095516160e+19, RZ ;  /* 0x5f80000000077823 */ /* 0x000fc800000000ff */
[----:B0-----:R-:W1:Y:S02]  /*1270*/  MUFU.RCP R0, R7 ;  /* 0x0000000700007308 */ /* 0x001e640000001000 */
[----:B-1----:R-:W-:-:S04]  /*1280*/  FFMA R6, R7, R0, -1 ;  /* 0xbf80000007067423 */ /* 0x002fc80000000000 */
[----:B------:R-:W-:-:S04]  /*1290*/  FADD.FTZ R9, -R6, -RZ ;  /* 0x800000ff06097221 */ /* 0x000fc80000010100 */
[----:B------:R-:W-:-:S04]  /*12a0*/  FFMA R0, R0, R9, R0 ;  /* 0x0000000900007223 */ /* 0x000fc80000000000 */
[----:B------:R-:W-:Y:S01]  /*12b0*/  FFMA R6, R0, 1.84467440737095516160e+19, RZ ;  /* 0x5f80000000067823 */ /* 0x000fe200000000ff */
[----:B------:R-:W-:Y:S06]  /*12c0*/  BRA `(.L_x_32) ;  /* 0x0000000000887947 */ /* 0x000fec0003800000 */
.L_x_31:
[----:B------:R-:W-:-:S04]  /*12d0*/  IADD3 R7, PT, PT, R6, -0xfd, RZ ;  /* 0xffffff0306077810 */ /* 0x000fc80007ffe0ff */
[----:B------:R-:W-:-:S13]  /*12e0*/  ISETP.GT.U32.AND P0, PT, R7, 0x1, PT ;  /* 0x000000010700780c */ /* 0x000fda0003f04070 */
[----:B------:R-:W-:Y:S05]  /*12f0*/  @P0 BRA `(.L_x_33) ;  /* 0x0000000000780947 */ /* 0x000fea0003800000 */
[----:B------:R-:W-:Y:S01]  /*1300*/  LOP3.LUT R8, R0, 0x7fffff, RZ, 0xc0, !PT ;  /* 0x007fffff00087812 */ /* 0x000fe200078ec0ff */
[----:B------:R-:W-:-:S03]  /*1310*/  IMAD.MOV.U32 R12, RZ, RZ, 0x3 ;  /* 0x00000003ff0c7424 */ /* 0x000fc600078e00ff */
[----:B------:R-:W-:Y:S02]  /*1320*/  LOP3.LUT R8, R8, 0x3f800000, RZ, 0xfc, !PT ;  /* 0x3f80000008087812 */ /* 0x000fe400078efcff */
[----:B------:R-:W-:Y:S02]  /*1330*/  SHF.L.U32 R13, R12, R7, RZ ;  /* 0x000000070c0d7219 */ /* 0x000fe400000006ff */
[----:B------:R-:W0:Y:S02]  /*1340*/  MUFU.RCP R9, R8 ;  /* 0x0000000800097308 */ /* 0x000e240000001000 */
[----:B0-----:R-:W-:-:S04]  /*1350*/  FFMA R10, R8, R9, -1 ;  /* 0xbf800000080a7423 */ /* 0x001fc80000000009 */
[----:B------:R-:W-:-:S04]  /*1360*/  FADD.FTZ R10, -R10, -RZ ;  /* 0x800000ff0a0a7221 */ /* 0x000fc80000010100 */
[CCC-:B------:R-:W-:Y:S01]  /*1370*/  FFMA.RM R11, R9.reuse, R10.reuse, R9.reuse ;  /* 0x0000000a090b7223 */ /* 0x1c0fe20000004009 */
[----:B------:R-:W-:-:S04]  /*1380*/  FFMA.RP R10, R9, R10, R9 ;  /* 0x0000000a090a7223 */ /* 0x000fc80000008009 */
[C---:B------:R-:W-:Y:S02]  /*1390*/  LOP3.LUT R9, R11.reuse, 0x7fffff, RZ, 0xc0, !PT ;  /* 0x007fffff0b097812 */ /* 0x040fe400078ec0ff */
[----:B------:R-:W-:Y:S02]  /*13a0*/  FSETP.NEU.FTZ.AND P0, PT, R11, R10, PT ;  /* 0x0000000a0b00720b */ /* 0x000fe40003f1d000 */
[----:B------:R-:W-:Y:S02]  /*13b0*/  LOP3.LUT R10, R9, 0x800000, RZ, 0xfc, !PT ;  /* 0x00800000090a7812 */ /* 0x000fe400078efcff */
[----:B------:R-:W-:Y:S02]  /*13c0*/  SEL R9, RZ, 0xffffffff, !P0 ;  /* 0xffffffffff097807 */ /* 0x000fe40004000000 */
[----:B------:R-:W-:Y:S02]  /*13d0*/  LOP3.LUT R8, R13, R10, RZ, 0xc0, !PT ;  /* 0x0000000a0d087212 */ /* 0x000fe400078ec0ff */
[----:B------:R-:W-:-:S02]  /*13e0*/  IADD3 R9, PT, PT, -R9, RZ, RZ ;  /* 0x000000ff09097210 */ /* 0x000fc40007ffe1ff */
[-C--:B------:R-:W-:Y:S02]  /*13f0*/  SHF.R.U32.HI R8, RZ, R7.reuse, R8 ;  /* 0x00000007ff087219 */ /* 0x080fe40000011608 */
[----:B------:R-:W-:Y:S02]  /*1400*/  LOP3.LUT P1, RZ, R9, R7, R10, 0xf8, !PT ;  /* 0x0000000709ff7212 */ /* 0x000fe4000782f80a */
[C---:B------:R-:W-:Y:S02]  /*1410*/  LOP3.LUT P0, RZ, R8.reuse, 0x1, RZ, 0xc0, !PT ;  /* 0x0000000108ff7812 */ /* 0x040fe4000780c0ff */
[----:B------:R-:W-:-:S04]  /*1420*/  LOP3.LUT P2, RZ, R8, 0x2, RZ, 0xc0, !PT ;  /* 0x0000000208ff7812 */ /* 0x000fc8000784c0ff */
[----:B------:R-:W-:Y:S02]  /*1430*/  PLOP3.LUT P0, PT, P0, P1, P2, 0xe0, 0x0 ;  /* 0x000000000000781c */ /* 0x000fe40000703c20 */
[----:B------:R-:W-:Y:S02]  /*1440*/  LOP3.LUT P1, RZ, R0, 0x7fffff, RZ, 0xc0, !PT ;  /* 0x007fffff00ff7812 */ /* 0x000fe4000782c0ff */
[----:B------:R-:W-:-:S04]  /*1450*/  SEL R7, RZ, 0x1, !P0 ;  /* 0x00000001ff077807 */ /* 0x000fc80004000000 */
[----:B------:R-:W-:-:S04]  /*1460*/  IADD3 R7, PT, PT, -R7, RZ, RZ ;  /* 0x000000ff07077210 */ /* 0x000fc80007ffe1ff */
[----:B------:R-:W-:Y:S01]  /*1470*/  ISETP.GE.AND P0, PT, R7, RZ, PT ;  /* 0x000000ff0700720c */ /* 0x000fe20003f06270 */
[----:B------:R-:W-:-:S05]  /*1480*/  VIADD R7, R6, 0xffffff04 ;  /* 0xffffff0406077836 */ /* 0x000fca0000000000 */
[----:B------:R-:W-:-:S07]  /*1490*/  SHF.R.U32.HI R7, RZ, R7, R10 ;  /* 0x00000007ff077219 */ /* 0x000fce000001160a */
[----:B------:R-:W-:-:S04]  /*14a0*/  @!P0 IADD3 R7, PT, PT, R7, 0x1, RZ ;  /* 0x0000000107078810 */ /* 0x000fc80007ffe0ff */
[----:B------:R-:W-:-:S04]  /*14b0*/  @!P1 SHF.L.U32 R7, R7, 0x1, RZ ;  /* 0x0000000107079819 */ /* 0x000fc800000006ff */
[----:B------:R-:W-:Y:S01]  /*14c0*/  LOP3.LUT R6, R7, 0x80000000, R0, 0xf8, !PT ;  /* 0x8000000007067812 */ /* 0x000fe200078ef800 */
[----:B------:R-:W-:Y:S06]  /*14d0*/  BRA `(.L_x_32) ;  /* 0x0000000000047947 */ /* 0x000fec0003800000 */
.L_x_33:
[----:B------:R2:W3:Y:S02]  /*14e0*/  MUFU.RCP R6, R0 ;  /* 0x0000000000067308 */ /* 0x0004e40000001000 */
.L_x_32:
[----:B------:R-:W-:Y:S02]  /*14f0*/  HFMA2 R7, -RZ, RZ, 0, 0 ;  /* 0x00000000ff077431 */ /* 0x000fe400000001ff */
[----:B0123--:R-:W-:Y:S01]  /*1500*/  IMAD.MOV.U32 R0, RZ, RZ, R6 ;  /* 0x000000ffff007224 */ /* 0x00ffe200078e0006 */
[----:B------:R-:W-:-:S04]  /*1510*/  MOV R6, R2 ;  /* 0x0000000200067202 */ /* 0x000fc80000000f00 */
[----:B------:R-:W-:Y:S05]  /*1520*/  RET.REL.NODEC R6 `(_Z13rmspropKerneliPiS_iPfS0_ffffS0_) ;  /* 0xffffffe806b47950 */ /* 0x000fea0003c3ffff */
        .weak           $__internal_1_$__cuda_sm20_sqrt_rn_f32_slowpath
        .type           $__internal_1_$__cuda_sm20_sqrt_rn_f32_slowpath,@function
        .size           $__internal_1_$__cuda_sm20_sqrt_rn_f32_slowpath,($__internal_2_$__cuda_sm3x_div_rn_noftz_f32_slowpath - $__internal_1_$__cuda_sm20_sqrt_rn_f32_slowpath)
$__internal_1_$__cuda_sm20_sqrt_rn_f32_slowpath:
[----:B------:R-:W-:-:S13]  /*1530*/  LOP3.LUT P0, RZ, R2, 0x7fffffff, RZ, 0xc0, !PT ;  /* 0x7fffffff02ff7812 */ /* 0x000fda000780c0ff */
[----:B------:R-:W-:Y:S01]  /*1540*/  @!P0 MOV R25, R2 ;  /* 0x0000000200198202 */ /* 0x000fe20000000f00 */
[----:B------:R-:W-:Y:S06]  /*1550*/  @!P0 BRA `(.L_x_34) ;  /* 0x0000000000408947 */ /* 0x000fec0003800000 */
[----:B------:R-:W-:-:S13]  /*1560*/  FSETP.GEU.FTZ.AND P0, PT, R2, RZ, PT ;  /* 0x000000ff0200720b */ /* 0x000fda0003f1e000 */
[----:B------:R-:W-:Y:S01]  /*1570*/  @!P0 IMAD.MOV.U32 R25, RZ, RZ, 0x7fffffff ;  /* 0x7fffffffff198424 */ /* 0x000fe200078e00ff */
[----:B------:R-:W-:Y:S06]  /*1580*/  @!P0 BRA `(.L_x_34) ;  /* 0x0000000000348947 */ /* 0x000fec0003800000 */
[----:B------:R-:W-:-:S13]  /*1590*/  FSETP.GTU.FTZ.AND P0, PT, |R2|, +INF , PT ;  /* 0x7f8000000200780b */ /* 0x000fda0003f1c200 */
[----:B------:R-:W-:Y:S01]  /*15a0*/  @P0 FADD.FTZ R25, R2, 1 ;  /* 0x3f80000002190421 */ /* 0x000fe20000010000 */
[----:B------:R-:W-:Y:S06]  /*15b0*/  @P0 BRA `(.L_x_34) ;  /* 0x0000000000280947 */ /* 0x000fec0003800000 */
[----:B------:R-:W-:-:S13]  /*15c0*/  FSETP.NEU.FTZ.AND P0, PT, |R2|, +INF , PT ;  /* 0x7f8000000200780b */ /* 0x000fda0003f1d200 */
[----:B------:R-:W-:Y:S01]  /*15d0*/  @P0 FFMA R24, R2, 1.84467440737095516160e+19, RZ ;  /* 0x5f80000002180823 */ /* 0x000fe200000000ff */
[----:B------:R-:W-:-:S03]  /*15e0*/  @!P0 MOV R25, R2 ;  /* 0x0000000200198202 */ /* 0x000fc60000000f00 */
[----:B------:R-:W0:Y:S02]  /*15f0*/  @P0 MUFU.RSQ R3, R24 ;  /* 0x0000001800030308 */ /* 0x000e240000001400 */
[----:B0-----:R-:W-:Y:S01]  /*1600*/  @P0 FMUL.FTZ R23, R24, R3 ;  /* 0x0000000318170220 */ /* 0x001fe20000410000 */
[----:B------:R-:W-:-:S03]  /*1610*/  @P0 FMUL.FTZ R3, R3, 0.5 ;  /* 0x3f00000003030820 */ /* 0x000fc60000410000 */
[----:B------:R-:W-:-:S04]  /*1620*/  @P0 FADD.FTZ R22, -R23, -RZ ;  /* 0x800000ff17160221 */ /* 0x000fc80000010100 */
[----:B------:R-:W-:-:S04]  /*1630*/  @P0 FFMA R22, R23, R22, R24 ;  /* 0x0000001617160223 */ /* 0x000fc80000000018 */
[----:B------:R-:W-:-:S04]  /*1640*/  @P0 FFMA R3, R22, R3, R23 ;  /* 0x0000000316030223 */ /* 0x000fc80000000017 */
[----:B------:R-:W-:-:S07]  /*1650*/  @P0 FMUL.FTZ R25, R3, 2.3283064365386962891e-10 ;  /* 0x2f80000003190820 */ /* 0x000fce0000410000 */
.L_x_34:
[----:B------:R-:W-:Y:S01]  /*1660*/  HFMA2 R3, -RZ, RZ, 0, 0 ;  /* 0x00000000ff037431 */ /* 0x000fe200000001ff */
[----:B------:R-:W-:-:S04]  /*1670*/  MOV R2, R0 ;  /* 0x0000000000027202 */ /* 0x000fc80000000f00 */
[----:B------:R-:W-:Y:S05]  /*1680*/  RET.REL.NODEC R2 `(_Z13rmspropKerneliPiS_iPfS0_ffffS0_) ;  /* 0xffffffe8025c7950 */ /* 0x000fea0003c3ffff */
        .weak           $__internal_2_$__cuda_sm3x_div_rn_noftz_f32_slowpath
        .type           $__internal_2_$__cuda_sm3x_div_rn_noftz_f32_slowpath,@function
        .size           $__internal_2_$__cuda_sm3x_div_rn_noftz_f32_slowpath,(.L_x_49 - $__internal_2_$__cuda_sm3x_div_rn_noftz_f32_slowpath)
$__internal_2_$__cuda_sm3x_div_rn_noftz_f32_slowpath:
[----:B------:R-:W-:Y:S01]  /*1690*/  SHF.R.U32.HI R22, RZ, 0x17, R3 ;  /* 0x00000017ff167819 */ /* 0x000fe20000011603 */
[----:B------:R-:W-:Y:S01]  /*16a0*/  BSSY.RECONVERGENT B2, `(.L_x_35) ;  /* 0x0000062000027945 */ /* 0x000fe20003800200 */
[----:B------:R-:W-:Y:S02]  /*16b0*/  SHF.R.U32.HI R24, RZ, 0x17, R0 ;  /* 0x00000017ff187819 */ /* 0x000fe40000011600 */
[----:B------:R-:W-:Y:S02]  /*16c0*/  LOP3.LUT R22, R22, 0xff, RZ, 0xc0, !PT ;  /* 0x000000ff16167812 */ /* 0x000fe400078ec0ff */
[----:B------:R-:W-:-:S03]  /*16d0*/  LOP3.LUT R24, R24, 0xff, RZ, 0xc0, !PT ;  /* 0x000000ff18187812 */ /* 0x000fc600078ec0ff */
[----:B------:R-:W-:Y:S01]  /*16e0*/  VIADD R25, R22, 0xffffffff ;  /* 0xffffffff16197836 */ /* 0x000fe20000000000 */
[----:B------:R-:W-:-:S04]  /*16f0*/  IADD3 R26, PT, PT, R24, -0x1, RZ ;  /* 0xffffffff181a7810 */ /* 0x000fc80007ffe0ff */
[----:B------:R-:W-:-:S04]  /*1700*/  ISETP.GT.U32.AND P0, PT, R25, 0xfd, PT ;  /* 0x000000fd1900780c */ /* 0x000fc80003f04070 */
[----:B------:R-:W-:-:S13]  /*1710*/  ISETP.GT.U32.OR P0, PT, R26, 0xfd, P0 ;  /* 0x000000fd1a00780c */ /* 0x000fda0000704470 */
[----:B------:R-:W-:Y:S01]  /*1720*/  @!P0 MOV R23, RZ ;  /* 0x000000ff00178202 */ /* 0x000fe20000000f00 */
[----:B------:R-:W-:Y:S06]  /*1730*/  @!P0 BRA `(.L_x_36) ;  /* 0x00000000005c8947 */ /* 0x000fec0003800000 */
[----:B------:R-:W-:Y:S02]  /*1740*/  FSETP.GTU.FTZ.AND P0, PT, |R0|, +INF , PT ;  /* 0x7f8000000000780b */ /* 0x000fe40003f1c200 */
[----:B------:R-:W-:-:S04]  /*1750*/  FSETP.GTU.FTZ.AND P1, PT, |R3|, +INF , PT ;  /* 0x7f8000000300780b */ /* 0x000fc80003f3c200 */
[----:B------:R-:W-:-:S13]  /*1760*/  PLOP3.LUT P0, PT, P0, P1, PT, 0xf8, 0x8f ;  /* 0x00000000008f781c */ /* 0x000fda0000703f70 */
[----:B------:R-:W-:Y:S05]  /*1770*/  @P0 BRA `(.L_x_37) ;  /* 0x00000004004c0947 */ /* 0x000fea0003800000 */
[----:B------:R-:W-:-:S13]  /*1780*/  LOP3.LUT P0, RZ, R3, 0x7fffffff, R0, 0xc8, !PT ;  /* 0x7fffffff03ff7812 */ /* 0x000fda000780c800 */
[----:B------:R-:W-:Y:S05]  /*1790*/  @!P0 BRA `(.L_x_38) ;  /* 0x00000004003c8947 */ /* 0x000fea0003800000 */
[C---:B------:R-:W-:Y:S02]  /*17a0*/  FSETP.NEU.FTZ.AND P2, PT, |R0|.reuse, +INF , PT ;  /* 0x7f8000000000780b */ /* 0x040fe40003f5d200 */
[----:B------:R-:W-:Y:S02]  /*17b0*/  FSETP.NEU.FTZ.AND P1, PT, |R3|, +INF , PT ;  /* 0x7f8000000300780b */ /* 0x000fe40003f3d200 */
[----:B------:R-:W-:-:S11]  /*17c0*/  FSETP.NEU.FTZ.AND P0, PT, |R0|, +INF , PT ;  /* 0x7f8000000000780b */ /* 0x000fd60003f1d200 */
[----:B------:R-:W-:Y:S05]  /*17d0*/  @!P1 BRA !P2, `(.L_x_38) ;  /* 0x00000004002c9947 */ /* 0x000fea0005000000 */
[----:B------:R-:W-:-:S04]  /*17e0*/  LOP3.LUT P2, RZ, R0, 0x7fffffff, RZ, 0xc0, !PT ;  /* 0x7fffffff00ff7812 */ /* 0x000fc8000784c0ff */
[----:B------:R-:W-:-:S13]  /*17f0*/  PLOP3.LUT P1, PT, P1, P2, PT, 0x2f, 0xf2 ;  /* 0x0000000000f2781c */ /* 0x000fda0000f24577 */
[----:B------:R-:W-:Y:S05]  /*1800*/  @P1 BRA `(.L_x_39) ;  /* 0x0000000400181947 */ /* 0x000fea0003800000 */
[----:B------:R-:W-:-:S04]  /*1810*/  LOP3.LUT P1, RZ, R3, 0x7fffffff, RZ, 0xc0, !PT ;  /* 0x7fffffff03ff7812 */ /* 0x000fc8000782c0ff */
[----:B------:R-:W-:-:S13]  /*1820*/  PLOP3.LUT P0, PT, P0, P1, PT, 0x2f, 0xf2 ;  /* 0x0000000000f2781c */ /* 0x000fda0000702577 */
[----:B------:R-:W-:Y:S05]  /*1830*/  @P0 BRA `(.L_x_40) ;  /* 0x0000000400000947 */ /* 0x000fea0003800000 */
[----:B------:R-:W-:Y:S02]  /*1840*/  ISETP.GE.AND P0, PT, R26, RZ, PT ;  /* 0x000000ff1a00720c */ /* 0x000fe40003f06270 */
[----:B------:R-:W-:-:S11]  /*1850*/  ISETP.GE.AND P1, PT, R25, RZ, PT ;  /* 0x000000ff1900720c */ /* 0x000fd60003f26270 */
[----:B------:R-:W-:Y:S01]  /*1860*/  @P0 MOV R23, RZ ;  /* 0x000000ff00170202 */ /* 0x000fe20000000f00 */
[----:B------:R-:W-:Y:S02]  /*1870*/  @!P0 IMAD.MOV.U32 R23, RZ, RZ, -0x40 ;  /* 0xffffffc0ff178424 */ /* 0x000fe400078e00ff */
[----:B------:R-:W-:Y:S01]  /*1880*/  @!P0 FFMA R0, R0, 1.84467440737095516160e+19, RZ ;  /* 0x5f80000000008823 */ /* 0x000fe200000000ff */
[----:B------:R-:W-:Y:S02]  /*1890*/  @!P1 FFMA R3, R3, 1.84467440737095516160e+19, RZ ;  /* 0x5f80000003039823 */ /* 0x000fe400000000ff */
[----:B------:R-:W-:-:S07]  /*18a0*/  @!P1 IADD3 R23, PT, PT, R23, 0x40, RZ ;  /* 0x0000004017179810 */ /* 0x000fce0007ffe0ff */
.L_x_36:
[----:B------:R-:W-:Y:S01]  /*18b0*/  LEA R28, R22, 0xc0800000, 0x17 ;  /* 0xc0800000161c7811 */ /* 0x000fe200078eb8ff */
[----:B------:R-:W-:Y:S01]  /*18c0*/  BSSY.RECONVERGENT B3, `(.L_x_41) ;  /* 0x0000036000037945 */ /* 0x000fe20003800200 */
[----:B------:R-:W-:Y:S02]  /*18d0*/  IADD3 R27, PT, PT, R24, -0x7f, RZ ;  /* 0xffffff81181b7810 */ /* 0x000fe40007ffe0ff */
[----:B------:R-:W-:-:S03]  /*18e0*/  IADD3 R28, PT, PT, -R28, R3, RZ ;  /* 0x000000031c1c7210 */ /* 0x000fc60007ffe1ff */
[----:B------:R-:W-:Y:S01]  /*18f0*/  IMAD R0, R27, -0x800000, R0 ;  /* 0xff8000001b007824 */ /* 0x000fe200078e0200 */
[----:B------:R-:W0:Y:S01]  /*1900*/  MUFU.RCP R26, R28 ;  /* 0x0000001c001a7308 */ /* 0x000e220000001000 */
[----:B------:R-:W-:-:S04]  /*1910*/  FADD.FTZ R3, -R28, -RZ ;  /* 0x800000ff1c037221 */ /* 0x000fc80000010100 */
[----:B0-----:R-:W-:-:S04]  /*1920*/  FFMA R25, R26, R3, 1 ;  /* 0x3f8000001a197423 */ /* 0x001fc80000000003 */
[----:B------:R-:W-:-:S04]  /*1930*/  FFMA R25, R26, R25, R26 ;  /* 0x000000191a197223 */ /* 0x000fc8000000001a */
[----:B------:R-:W-:-:S04]  /*1940*/  FFMA R24, R0, R25, RZ ;  /* 0x0000001900187223 */ /* 0x000fc800000000ff */
[----:B------:R-:W-:-:S04]  /*1950*/  FFMA R26, R3, R24, R0 ;  /* 0x00000018031a7223 */ /* 0x000fc80000000000 */
[----:B------:R-:W-:Y:S01]  /*1960*/  FFMA R26, R25, R26, R24 ;  /* 0x0000001a191a7223 */ /* 0x000fe20000000018 */
[----:B------:R-:W-:-:S03]  /*1970*/  IADD3 R24, PT, PT, R27, 0x7f, -R22 ;  /* 0x0000007f1b187810 */ /* 0x000fc60007ffe816 */
[----:B------:R-:W-:Y:S02]  /*1980*/  FFMA R3, R3, R26, R0 ;  /* 0x0000001a03037223 */ /* 0x000fe40000000000 */
[----:B------:R-:W-:Y:S02]  /*1990*/  IMAD.IADD R23, R24, 0x1, R23 ;  /* 0x0000000118177824 */ /* 0x000fe400078e0217 */
[----:B------:R-:W-:-:S05]  /*19a0*/  FFMA R0, R25, R3, R26 ;  /* 0x0000000319007223 */ /* 0x000fca000000001a */
[----:B------:R-:W-:-:S04]  /*19b0*/  SHF.R.U32.HI R22, RZ, 0x17, R0 ;  /* 0x00000017ff167819 */ /* 0x000fc80000011600 */
[----:B------:R-:W-:-:S04]  /*19c0*/  LOP3.LUT R22, R22, 0xff, RZ, 0xc0, !PT ;  /* 0x000000ff16167812 */ /* 0x000fc800078ec0ff */
[----:B------:R-:W-:-:S04]  /*19d0*/  IADD3 R22, PT, PT, R22, R23, RZ ;  /* 0x0000001716167210 */ /* 0x000fc80007ffe0ff */
[----:B------:R-:W-:-:S04]  /*19e0*/  IADD3 R24, PT, PT, R22, -0x1, RZ ;  /* 0xffffffff16187810 */ /* 0x000fc80007ffe0ff */
[----:B------:R-:W-:-:S13]  /*19f0*/  ISETP.GE.U32.AND P0, PT, R24, 0xfe, PT ;  /* 0x000000fe1800780c */ /* 0x000fda0003f06070 */
[----:B------:R-:W-:Y:S05]  /*1a00*/  @!P0 BRA `(.L_x_42) ;  /* 0x0000000000808947 */ /* 0x000fea0003800000 */
[----:B------:R-:W-:-:S13]  /*1a10*/  ISETP.GT.AND P0, PT, R22, 0xfe, PT ;  /* 0x000000fe1600780c */ /* 0x000fda0003f04270 */
[----:B------:R-:W-:Y:S05]  /*1a20*/  @P0 BRA `(.L_x_43) ;  /* 0x00000000006c0947 */ /* 0x000fea0003800000 */
[----:B------:R-:W-:-:S13]  /*1a30*/  ISETP.GE.AND P0, PT, R22, 0x1, PT ;  /* 0x000000011600780c */ /* 0x000fda0003f06270 */
[----:B------:R-:W-:Y:S05]  /*1a40*/  @P0 BRA `(.L_x_44) ;  /* 0x0000000000740947 */ /* 0x000fea0003800000 */
[----:B------:R-:W-:Y:S02]  /*1a50*/  ISETP.GE.AND P0, PT, R22, -0x18, PT ;  /* 0xffffffe81600780c */ /* 0x000fe40003f06270 */
[----:B------:R-:W-:-:S11]  /*1a60*/  LOP3.LUT R0, R0, 0x80000000, RZ, 0xc0, !PT ;  /* 0x8000000000007812 */ /* 0x000fd600078ec0ff */
[----:B------:R-:W-:Y:S05]  /*1a70*/  @!P0 BRA `(.L_x_44) ;  /* 0x0000000000688947 */ /* 0x000fea0003800000 */
[CCC-:B------:R-:W-:Y:S01]  /*1a80*/  FFMA.RZ R23, R25.reuse, R3.reuse, R26.reuse ;  /* 0x0000000319177223 */ /* 0x1c0fe2000000c01a */
[CCC-:B------:R-:W-:Y:S01]  /*1a90*/  FFMA.RP R24, R25.reuse, R3.reuse, R26.reuse ;  /* 0x0000000319187223 */ /* 0x1c0fe2000000801a */
[----:B------:R-:W-:Y:S01]  /*1aa0*/  FFMA.RM R25, R25, R3, R26 ;  /* 0x0000000319197223 */ /* 0x000fe2000000401a */
[C---:B------:R-:W-:Y:S02]  /*1ab0*/  IADD3 R3, PT, PT, R22.reuse, 0x20, RZ ;  /* 0x0000002016037810 */ /* 0x040fe40007ffe0ff */
[----:B------:R-:W-:Y:S02]  /*1ac0*/  LOP3.LUT R23, R23, 0x7fffff, RZ, 0xc0, !PT ;  /* 0x007fffff17177812 */ /* 0x000fe400078ec0ff */
[C---:B------:R-:W-:Y:S02]  /*1ad0*/  ISETP.NE.AND P2, PT, R22.reuse, RZ, PT ;  /* 0x000000ff1600720c */ /* 0x040fe40003f45270 */
[----:B------:R-:W-:Y:S02]  /*1ae0*/  LOP3.LUT R26, R23, 0x800000, RZ, 0xfc, !PT ;  /* 0x00800000171a7812 */ /* 0x000fe400078efcff */
[----:B------:R-:W-:Y:S01]  /*1af0*/  ISETP.NE.AND P1, PT, R22, RZ, PT ;  /* 0x000000ff1600720c */ /* 0x000fe20003f25270 */
[----:B------:R-:W-:Y:S01]  /*1b00*/  IMAD.MOV R22, RZ, RZ, -R22 ;  /* 0x000000ffff167224 */ /* 0x000fe200078e0a16 */
[----:B------:R-:W-:-:S02]  /*1b10*/  SHF.L.U32 R3, R26, R3, RZ ;  /* 0x000000031a037219 */ /* 0x000fc400000006ff */
[----:B------:R-:W-:Y:S02]  /*1b20*/  FSETP.NEU.FTZ.AND P0, PT, R24, R25, PT ;  /* 0x000000191800720b */ /* 0x000fe40003f1d000 */
[----:B------:R-:W-:Y:S02]  /*1b30*/  SEL R23, R22, RZ, P2 ;  /* 0x000000ff16177207 */ /* 0x000fe40001000000 */
[----:B------:R-:W-:Y:S02]  /*1b40*/  ISETP.NE.AND P1, PT, R3, RZ, P1 ;  /* 0x000000ff0300720c */ /* 0x000fe40000f25270 */
[----:B------:R-:W-:Y:S02]  /*1b50*/  SHF.R.U32.HI R26, RZ, R23, R26 ;  /* 0x00000017ff1a7219 */ /* 0x000fe4000001161a */
[----:B------:R-:W-:Y:S02]  /*1b60*/  PLOP3.LUT P0, PT, P0, P1, PT, 0xf8, 0x8f ;  /* 0x00000000008f781c */ /* 0x000fe40000703f70 */
[----:B------:R-:W-:-:S02]  /*1b70*/  SHF.R.U32.HI R22, RZ, 0x1, R26 ;  /* 0x00000001ff167819 */ /* 0x000fc4000001161a */
[----:B------:R-:W-:-:S04]  /*1b80*/  SEL R3, RZ, 0x1, !P0 ;  /* 0x00000001ff037807 */ /* 0x000fc80004000000 */
[----:B------:R-:W-:-:S04]  /*1b90*/  LOP3.LUT R3, R3, 0x1, R22, 0xf8, !PT ;  /* 0x0000000103037812 */ /* 0x000fc800078ef816 */
[----:B------:R-:W-:-:S04]  /*1ba0*/  LOP3.LUT R3, R3, R26, RZ, 0xc0, !PT ;  /* 0x0000001a03037212 */ /* 0x000fc800078ec0ff */
[----:B------:R-:W-:-:S04]  /*1bb0*/  IADD3 R3, PT, PT, R22, R3, RZ ;  /* 0x0000000316037210 */ /* 0x000fc80007ffe0ff */
[----:B------:R-:W-:Y:S01]  /*1bc0*/  LOP3.LUT R0, R3, R0, RZ, 0xfc, !PT ;  /* 0x0000000003007212 */ /* 0x000fe200078efcff */
[----:B------:R-:W-:Y:S06]  /*1bd0*/  BRA `(.L_x_44) ;  /* 0x0000000000107947 */ /* 0x000fec0003800000 */
.L_x_43:
[----:B------:R-:W-:-:S04]  /*1be0*/  LOP3.LUT R0, R0, 0x80000000, RZ, 0xc0, !PT ;  /* 0x8000000000007812 */ /* 0x000fc800078ec0ff */
[----:B------:R-:W-:Y:S01]  /*1bf0*/  LOP3.LUT R0, R0, 0x7f800000, RZ, 0xfc, !PT ;  /* 0x7f80000000007812 */ /* 0x000fe200078efcff */
[----:B------:R-:W-:Y:S06]  /*1c00*/  BRA `(.L_x_44) ;  /* 0x0000000000047947 */ /* 0x000fec0003800000 */
.L_x_42:
[----:B------:R-:W-:-:S07]  /*1c10*/  LEA R0, R23, R0, 0x17 ;  /* 0x0000000017007211 */ /* 0x000fce00078eb8ff */
.L_x_44:
[----:B------:R-:W-:Y:S05]  /*1c20*/  BSYNC.RECONVERGENT B3 ;  /* 0x0000000000037941 */ /* 0x000fea0003800200 */
.L_x_41:
[----:B------:R-:W-:Y:S05]  /*1c30*/  BRA `(.L_x_45) ;  /* 0x0000000000207947 */ /* 0x000fea0003800000 */
.L_x_40:
[----:B------:R-:W-:-:S04]  /*1c40*/  LOP3.LUT R0, R3, 0x80000000, R0, 0x48, !PT ;  /* 0x8000000003007812 */ /* 0x000fc800078e4800 */
[----:B------:R-:W-:Y:S01]  /*1c50*/  LOP3.LUT R0, R0, 0x7f800000, RZ, 0xfc, !PT ;  /* 0x7f80000000007812 */ /* 0x000fe200078efcff */
[----:B------:R-:W-:Y:S06]  /*1c60*/  BRA `(.L_x_45) ;  /* 0x0000000000147947 */ /* 0x000fec0003800000 */
.L_x_39:
[----:B------:R-:W-:Y:S01]  /*1c70*/  LOP3.LUT R0, R3, 0x80000000, R0, 0x48, !PT ;  /* 0x8000000003007812 */ /* 0x000fe200078e4800 */
[----:B------:R-:W-:Y:S06]  /*1c80*/  BRA `(.L_x_45) ;  /* 0x00000000000c7947 */ /* 0x000fec0003800000 */
.L_x_38:
[----:B------:R-:W0:Y:S01]  /*1c90*/  MUFU.RSQ R0, -QNAN ;  /* 0xffc0000000007908 */ /* 0x000e220000001400 */
[----:B------:R-:W-:Y:S05]  /*1ca0*/  BRA `(.L_x_45) ;  /* 0x0000000000047947 */ /* 0x000fea0003800000 */
.L_x_37:
[----:B------:R-:W-:-:S07]  /*1cb0*/  FADD.FTZ R0, R0, R3 ;  /* 0x0000000300007221 */ /* 0x000fce0000010000 */
.L_x_45:
[----:B------:R-:W-:Y:S05]  /*1cc0*/  BSYNC.RECONVERGENT B2 ;  /* 0x0000000000027941 */ /* 0x000fea0003800200 */
.L_x_35:
[----:B------:R-:W-:-:S04]  /*1cd0*/  HFMA2 R3, -RZ, RZ, 0, 0 ;  /* 0x00000000ff037431 */ /* 0x000fc800000001ff */
[----:B0-----:R-:W-:Y:S05]  /*1ce0*/  RET.REL.NODEC R2 `(_Z13rmspropKerneliPiS_iPfS0_ffffS0_) ;  /* 0xffffffe002c47950 */ /* 0x001fea0003c3ffff */
.L_x_46:
[----:B------:R-:W-:-:S00]  /*1cf0*/  BRA `(.L_x_46) ;  /* 0xfffffffc00fc7947 */ /* 0x000fc0000383ffff */
[----:B------:R-:W-:-:S00]  /*1d00*/  NOP ;  /* 0x0000000000007918 */ /* 0x000fc00000000000 */
[----:B------:R-:W-:-:S00]  /*1d10*/  NOP ;  /* 0x0000000000007918 */ /* 0x000fc00000000000 */
[----:B------:R-:W-:-:S00]  /*1d20*/  NOP ;  /* 0x0000000000007918 */ /* 0x000fc00000000000 */
[----:B------:R-:W-:-:S00]  /*1d30*/  NOP ;  /* 0x0000000000007918 */ /* 0x000fc00000000000 */
[----:B------:R-:W-:-:S00]  /*1d40*/  NOP ;  /* 0x0000000000007918 */ /* 0x000fc00000000000 */
[----:B------:R-:W-:-:S00]  /*1d50*/  NOP ;  /* 0x0000000000007918 */ /* 0x000fc00000000000 */
[----:B------:R-:W-:-:S00]  /*1d60*/  NOP ;  /* 0x0000000000007918 */ /* 0x000fc00000000000 */
[----:B------:R-:W-:-:S00]  /*1d70*/  NOP ;  /* 0x0000000000007918 */ /* 0x000fc00000000000 */
.L_x_49:


//--------------------- .nv.shared.reserved.0     --------------------------
	.section	.nv.shared.reserved.0,"aw",@nobits
	.weak		__nv_reservedSMEM_offset_0_alias
	.size		__nv_reservedSMEM_offset_0_alias, 0, 64
	.other		__nv_reservedSMEM_offset_0_alias,@"STO_CUDA_RESERVED_SHARED STV_DEFAULT"
__nv_reservedSMEM_offset_0_alias:
	.zero		0
	.zero		64


//--------------------- .nv.constant0._Z13rmspropKerneliPiS_iPfS0_ffffS0_ --------------------------
	.section	.nv.constant0._Z13rmspropKerneliPiS_iPfS0_ffffS0_,"a",@progbits
	.sectionflags	@""
	.align	4
.nv.constant0._Z13rmspropKerneliPiS_iPfS0_ffffS0_:
	.zero		968


//--------------------- SYMBOLS --------------------------

	.type		.nv.reservedSmem.offset0,@object
	.size		.nv.reservedSmem.offset0,0x4
